def matmul_kernel(
    a_ptr,
    b_ptr,
    c_ptr,
    M,
    N,
    K,
    stride_am,
    stride_ak,
    stride_bk,
    stride_bn,
    stride_cm,
    stride_cn,
    BLOCK_M: tl.constexpr,
    BLOCK_N: tl.constexpr,
    BLOCK_K: tl.constexpr,
    GROUP_M: tl.constexpr,
):
    pid = tl.program_id(axis=0)
    num_pid_m = tl.cdiv(M, BLOCK_M)
    num_pid_n = tl.cdiv(N, BLOCK_N)
    num_pid_in_group = GROUP_M * num_pid_n
    group_id = pid // num_pid_in_group
    first_pid_m = group_id * GROUP_M
    group_size_m = min(num_pid_m - first_pid_m, GROUP_M)
    pid_m = first_pid_m + ((pid % num_pid_in_group) % group_size_m)
    pid_n = (pid % num_pid_in_group) // group_size_m

    offs_am = (pid_m * BLOCK_M + tl.arange(0, BLOCK_M)) % M
    offs_bn = (pid_n * BLOCK_N + tl.arange(0, BLOCK_N)) % N
    offs_k = tl.arange(0, BLOCK_K)
    a_ptrs = a_ptr + offs_am[:, None] * stride_am + offs_k[None, :] * stride_ak
    b_ptrs = b_ptr + offs_k[:, None] * stride_bk + offs_bn[None, :] * stride_bn

    acc = tl.zeros((BLOCK_M, BLOCK_N), dtype=tl.float32)
    for kk in range(0, tl.cdiv(K, BLOCK_K)):
        a = tl.load(a_ptrs, mask=offs_k[None, :] < K - kk * BLOCK_K, other=0.0)
        b = tl.load(b_ptrs, mask=offs_k[:, None] < K - kk * BLOCK_K, other=0.0)
        acc = tl.dot(a, b, acc)
        a_ptrs += BLOCK_K * stride_ak
        b_ptrs += BLOCK_K * stride_bk

    c = acc.to(c_ptr.dtype.element_ty)
    offs_cm = pid_m * BLOCK_M + tl.arange(0, BLOCK_M)
    offs_cn = pid_n * BLOCK_N + tl.arange(0, BLOCK_N)
    c_ptrs = c_ptr + offs_cm[:, None] * stride_cm + offs_cn[None, :] * stride_cn
    mask = (offs_cm[:, None] < M) & (offs_cn[None, :] < N)
    tl.store(c_ptrs, c, mask=mask)

# config = {"BLOCK_K": 64, "BLOCK_M": 128, "BLOCK_N": 256, "GROUP_M": 8, "arch": "sm_100", "dtype": "bf16", "num_ctas": 1, "num_stages": 3, "num_warps": 8}
# arch = sm_100


// ===== COMPILED SASS (sm_100a) =====

	.target	sm_100a

	.elftype	@"ET_EXEC"


//--------------------- .note.nv.tkinfo           --------------------------
	.section	.note.nv.tkinfo,"",@"SHT_NOTE"
	.sectionflags	@"SHF_NOTE_NV_TKINFO"
	.tkinfo
        /*0018*/ 	.word	0x00000081
        /*0030*/ 	.string	""
        /*0030*/ 	.string	"ptxas-blackwell"
        /*0030*/ 	.string	"Cuda compilation tools, release 12.9, V12.9.86"
        /*0030*/ 	.string	"Build cuda_12.9.r12.9/compiler.36037853_0"
        /*0030*/ 	.string	"-v  -suppress-debug-info  -lineinfo  -arch sm_100a "



//--------------------- .note.nv.cuver            --------------------------
	.section	.note.nv.cuver,"",@"SHT_NOTE"
	.sectionflags	@"SHF_NOTE_NV_CUVER"
        /*0018*/ 	.short	0x0001
        /*001a*/ 	.short	0x0064
        /*001c*/ 	.short	0x0001
        /*001e*/ 	.short	0x0000
        /*0020*/ 	.short	0x0001
        /*0022*/ 	.short	0x0000


//--------------------- .nv.info                  --------------------------
	.section	.nv.info,"",@"SHT_CUDA_INFO"
	.align	4


	//----- nvinfo : EIATTR_REGCOUNT
	.align		4
        /*0000*/ 	.byte	0x04, 0x2f
        /*0002*/ 	.short	(.L_4 - .L_3)
	.align		4
.L_3:
        /*0004*/ 	.word	index@(matmul_kernel)
        /*0008*/ 	.word	0x000000ff


	//----- nvinfo : EIATTR_FRAME_SIZE
	.align		4
.L_4:
        /*000c*/ 	.byte	0x04, 0x11
        /*000e*/ 	.short	(.L_6 - .L_5)
	.align		4
.L_5:
        /*0010*/ 	.word	index@($__internal_2_$__cuda_sm10x_tcgen05_guardrail_trap_unallocated_columns_being_dealloced)
        /*0014*/ 	.word	0x00000000


	//----- nvinfo : EIATTR_FRAME_SIZE
	.align		4
.L_6:
        /*0018*/ 	.byte	0x04, 0x11
        /*001a*/ 	.short	(.L_8 - .L_7)
	.align		4
.L_7:
        /*001c*/ 	.word	index@($__internal_1_$__cuda_sm10x_tcgen05_guardrail_trap_phase_invalid_during_alloc)
        /*0020*/ 	.word	0x00000000


	//----- nvinfo : EIATTR_FRAME_SIZE
	.align		4
.L_8:
        /*0024*/ 	.byte	0x04, 0x11
        /*0026*/ 	.short	(.L_10 - .L_9)
	.align		4
.L_9:
        /*0028*/ 	.word	index@($__internal_0_$__cuda_sm10x_tcgen05_guardrail_trap_col_being_dealloced_not_returned_by_alloc)
        /*002c*/ 	.word	0x00000000


	//----- nvinfo : EIATTR_FRAME_SIZE
	.align		4
.L_10:
        /*0030*/ 	.byte	0x04, 0x11
        /*0032*/ 	.short	(.L_12 - .L_11)
	.align		4
.L_11:
        /*0034*/ 	.word	index@(matmul_kernel)
        /*0038*/ 	.word	0x00000000


	//----- nvinfo : EIATTR_MIN_STACK_SIZE
	.align		4
.L_12:
        /*003c*/ 	.byte	0x04, 0x12
        /*003e*/ 	.short	(.L_14 - .L_13)
	.align		4
.L_13:
        /*0040*/ 	.word	index@(matmul_kernel)
        /*0044*/ 	.word	0x00000000
.L_14:


//--------------------- .nv.info.matmul_kernel    --------------------------
	.section	.nv.info.matmul_kernel,"",@"SHT_CUDA_INFO"
	.sectionflags	@""
	.align	4


	//----- nvinfo : EIATTR_CUDA_API_VERSION
	.align		4
        /*0000*/ 	.byte	0x04, 0x37
        /*0002*/ 	.short	(.L_16 - .L_15)
.L_15:
        /*0004*/ 	.word	0x00000081


	//----- nvinfo : EIATTR_KPARAM_INFO
	.align		4
.L_16:
        /*0008*/ 	.byte	0x04, 0x17
        /*000a*/ 	.short	(.L_18 - .L_17)
.L_17:
        /*000c*/ 	.word	0x00000000
        /*0010*/ 	.short	0x000d
        /*0012*/ 	.short	0x0048
        /*0014*/ 	.byte	0x00, 0xf4, 0x21, 0x00


	//----- nvinfo : EIATTR_KPARAM_INFO
	.align		4
.L_18:
        /*0018*/ 	.byte	0x04, 0x17
        /*001a*/ 	.short	(.L_20 - .L_19)
.L_19:
        /*001c*/ 	.word	0x00000000
        /*0020*/ 	.short	0x000c
        /*0022*/ 	.short	0x0040
        /*0024*/ 	.byte	0x00, 0xf4, 0x21, 0x00


	//----- nvinfo : EIATTR_KPARAM_INFO
	.align		4
.L_20:
        /*0028*/ 	.byte	0x04, 0x17
        /*002a*/ 	.short	(.L_22 - .L_21)
.L_21:
        /*002c*/ 	.word	0x00000000
        /*0030*/ 	.short	0x000b
        /*0032*/ 	.short	0x0038
        /*0034*/ 	.byte	0x00, 0xf0, 0x11, 0x00


	//----- nvinfo : EIATTR_KPARAM_INFO
	.align		4
.L_22:
        /*0038*/ 	.byte	0x04, 0x17
        /*003a*/ 	.short	(.L_24 - .L_23)
.L_23:
        /*003c*/ 	.word	0x00000000
        /*0040*/ 	.short	0x000a
        /*0042*/ 	.short	0x0034
        /*0044*/ 	.byte	0x00, 0xf0, 0x11, 0x00


	//----- nvinfo : EIATTR_KPARAM_INFO
	.align		4
.L_24:
        /*0048*/ 	.byte	0x04, 0x17
        /*004a*/ 	.short	(.L_26 - .L_25)
.L_25:
        /*004c*/ 	.word	0x00000000
        /*0050*/ 	.short	0x0009
        /*0052*/ 	.short	0x0030
        /*0054*/ 	.byte	0x00, 0xf0, 0x11, 0x00


	//----- nvinfo : EIATTR_KPARAM_INFO
	.align		4
.L_26:
        /*0058*/ 	.byte	0x04, 0x17
        /*005a*/ 	.short	(.L_28 - .L_27)
.L_27:
        /*005c*/ 	.word	0x00000000
        /*0060*/ 	.short	0x0008
        /*0062*/ 	.short	0x002c
        /*0064*/ 	.byte	0x00, 0xf0, 0x11, 0x00


	//----- nvinfo : EIATTR_KPARAM_INFO
	.align		4
.L_28:
        /*0068*/ 	.byte	0x04, 0x17
        /*006a*/ 	.short	(.L_30 - .L_29)
.L_29:
        /*006c*/ 	.word	0x00000000
        /*0070*/ 	.short	0x0007
        /*0072*/ 	.short	0x0028
        /*0074*/ 	.byte	0x00, 0xf0, 0x11, 0x00


	//----- nvinfo : EIATTR_KPARAM_INFO
	.align		4
.L_30:
        /*0078*/ 	.byte	0x04, 0x17
        /*007a*/ 	.short	(.L_32 - .L_31)
.L_31:
        /*007c*/ 	.word	0x00000000
        /*0080*/ 	.short	0x0006
        /*0082*/ 	.short	0x0024
        /*0084*/ 	.byte	0x00, 0xf0, 0x11, 0x00


	//----- nvinfo : EIATTR_KPARAM_INFO
	.align		4
.L_32:
        /*0088*/ 	.byte	0x04, 0x17
        /*008a*/ 	.short	(.L_34 - .L_33)
.L_33:
        /*008c*/ 	.word	0x00000000
        /*0090*/ 	.short	0x0005
        /*0092*/ 	.short	0x0020
        /*0094*/ 	.byte	0x00, 0xf0, 0x11, 0x00


	//----- nvinfo : EIATTR_KPARAM_INFO
	.align		4
.L_34:
        /*0098*/ 	.byte	0x04, 0x17
        /*009a*/ 	.short	(.L_36 - .L_35)
.L_35:
        /*009c*/ 	.word	0x00000000
        /*00a0*/ 	.short	0x0004
        /*00a2*/ 	.short	0x001c
        /*00a4*/ 	.byte	0x00, 0xf0, 0x11, 0x00


	//----- nvinfo : EIATTR_KPARAM_INFO
	.align		4
.L_36:
        /*00a8*/ 	.byte	0x04, 0x17
        /*00aa*/ 	.short	(.L_38 - .L_37)
.L_37:
        /*00ac*/ 	.word	0x00000000
        /*00b0*/ 	.short	0x0003
        /*00b2*/ 	.short	0x0018
        /*00b4*/ 	.byte	0x00, 0xf0, 0x11, 0x00


	//----- nvinfo : EIATTR_KPARAM_INFO
	.align		4
.L_38:
        /*00b8*/ 	.byte	0x04, 0x17
        /*00ba*/ 	.short	(.L_40 - .L_39)
.L_39:
        /*00bc*/ 	.word	0x00000000
        /*00c0*/ 	.short	0x0002
        /*00c2*/ 	.short	0x0010
        /*00c4*/ 	.byte	0x00, 0xf4, 0x21, 0x00


	//----- nvinfo : EIATTR_KPARAM_INFO
	.align		4
.L_40:
        /*00c8*/ 	.byte	0x04, 0x17
        /*00ca*/ 	.short	(.L_42 - .L_41)
.L_41:
        /*00cc*/ 	.word	0x00000000
        /*00d0*/ 	.short	0x0001
        /*00d2*/ 	.short	0x0008
        /*00d4*/ 	.byte	0x00, 0xf4, 0x21, 0x00


	//----- nvinfo : EIATTR_KPARAM_INFO
	.align		4
.L_42:
        /*00d8*/ 	.byte	0x04, 0x17
        /*00da*/ 	.short	(.L_44 - .L_43)
.L_43:
        /*00dc*/ 	.word	0x00000000
        /*00e0*/ 	.short	0x0000
        /*00e2*/ 	.short	0x0000
        /*00e4*/ 	.byte	0x00, 0xf4, 0x21, 0x00


	//----- nvinfo : EIATTR_AT_ENTRY_FRAGMENTS
	.align		4
.L_44:
        /*00e8*/ 	.byte	0x04, 0x4f
        /*00ea*/ 	.short	(.L_46 - .L_45)


	//   ....[0]....
.L_45:
        /*00ec*/ 	.word	0x00000004


	//----- nvinfo : EIATTR_RESERVED_SMEM_USED
	.align		4
.L_46:
        /*00f0*/ 	.byte	0x01, 0x41
	.zero		2


	//----- nvinfo : EIATTR_SPARSE_MMA_MASK
	.align		4
        /*00f4*/ 	.byte	0x03, 0x50
        /*00f6*/ 	.short	0x0000


	//----- nvinfo : EIATTR_TCGEN05_1CTA_USED
	.align		4
        /*00f8*/ 	.byte	0x01, 0x51
	.zero		2


	//----- nvinfo : EIATTR_MAXREG_COUNT
	.align		4
        /*00fc*/ 	.byte	0x03, 0x1b
        /*00fe*/ 	.short	0x00ff


	//----- nvinfo : EIATTR_NUM_BARRIERS
	.align		4
        /*0100*/ 	.byte	0x02, 0x4c
        /*0102*/ 	.byte	0x01
	.zero		1


	//----- nvinfo : EIATTR_INT_WARP_WIDE_INSTR_OFFSETS
	.align		4
        /*0104*/ 	.byte	0x04, 0x31
        /*0106*/ 	.short	(.L_48 - .L_47)


	//   ....[0]....
.L_47:
        /*0108*/ 	.word	0x000034e0


	//   ....[1]....
        /*010c*/ 	.word	0x000034f0


	//   ....[2]....
        /*0110*/ 	.word	0x00005910


	//   ....[3]....
        /*0114*/ 	.word	0x0000d8a0


	//   ....[4]....
        /*0118*/ 	.word	0x0000d8f0


	//----- nvinfo : EIATTR_COOP_GROUP_MASK_REGIDS
	.align		4
.L_48:
        /*011c*/ 	.byte	0x04, 0x29
        /*011e*/ 	.short	(.L_50 - .L_49)


	//   ....[0]....
.L_49:
        /*0120*/ 	.word	0xffffffff


	//   ....[1]....
        /*0124*/ 	.word	0xffffffff


	//   ....[2]....
        /*0128*/ 	.word	0xffffffff


	//   ....[3]....
        /*012c*/ 	.word	0xffffffff


	//----- nvinfo : EIATTR_COOP_GROUP_INSTR_OFFSETS
	.align		4
.L_50:
        /*0130*/ 	.byte	0x04, 0x28
        /*0132*/ 	.short	(.L_52 - .L_51)


	//   ....[0]....
.L_51:
        /*0134*/ 	.word	0x00000070


	//   ....[1]....
        /*0138*/ 	.word	0x00000330


	//   ....[2]....
        /*013c*/ 	.word	0x0000d730


	//   ....[3]....
        /*0140*/ 	.word	0x0000d9a0


	//----- nvinfo : EIATTR_VRC_CTA_INIT_COUNT
	.align		4
.L_52:
        /*0144*/ 	.byte	0x02, 0x4a
        /*0146*/ 	.byte	0x80
	.zero		1


	//----- nvinfo : EIATTR_MBARRIER_INSTR_OFFSETS
	.align		4
        /*0148*/ 	.byte	0x04, 0x39
        /*014a*/ 	.short	(.L_54 - .L_53)


	//   ....[0]....
.L_53:
        /*014c*/ 	.word	0x00003690
        /*0150*/ 	.word	0x000000ff
        /*0154*/ 	.word	0x00000000
        /*0158*/ 	.short	0x0100
        /*015a*/ 	.byte	0x0b
	.zero		1


	//   ....[1]....
        /*015c*/ 	.word	0x00005950
        /*0160*/ 	.word	0x000000ff
        /*0164*/ 	.word	0x00018008
        /*0168*/ 	.short	0x0100
        /*016a*/ 	.byte	0x09
	.zero		1


	//   ....[2]....
        /*016c*/ 	.word	0x00007570
        /*0170*/ 	.word	0x000000ff
        /*0174*/ 	.word	0x00000000
        /*0178*/ 	.short	0x010a
        /*017a*/ 	.byte	0x0b
	.zero		1


	//   ....[3]....
        /*017c*/ 	.word	0x00009510
        /*0180*/ 	.word	0x000000ff
        /*0184*/ 	.word	0x00000000
        /*0188*/ 	.short	0x010a
        /*018a*/ 	.byte	0x0b
	.zero		1


	//   ....[4]....
        /*018c*/ 	.word	0x00009630
        /*0190*/ 	.word	0x000000ff
        /*0194*/ 	.word	0x00018000
        /*0198*/ 	.short	0x0108
        /*019a*/ 	.byte	0x09
	.zero		1


	//   ....[5]....
        /*019c*/ 	.word	0x00009740
        /*01a0*/ 	.word	0x000000ff
        /*01a4*/ 	.word	0x00018008
        /*01a8*/ 	.short	0x0108
        /*01aa*/ 	.byte	0x09
	.zero		1


	//   ....[6]....
        /*01ac*/ 	.word	0x0000d9c0
        /*01b0*/ 	.word	0x000000ff
        /*01b4*/ 	.word	0x00000000
        /*01b8*/ 	.short	0x010a
        /*01ba*/ 	.byte	0x0b
	.zero		1


	//   ....[7]....
        /*01bc*/ 	.word	0x0000d9f0
        /*01c0*/ 	.word	0x000000ff
        /*01c4*/ 	.word	0x00000000
        /*01c8*/ 	.short	0x010a
        /*01ca*/ 	.byte	0x0b
	.zero		1


	//----- nvinfo : EIATTR_NUM_MBARRIERS
	.align		4
.L_54:
        /*01cc*/ 	.byte	0x03, 0x38
        /*01ce*/ 	.short	0x0002


	//----- nvinfo : EIATTR_EXIT_INSTR_OFFSETS
	.align		4
        /*01d0*/ 	.byte	0x04, 0x1c
        /*01d2*/ 	.short	(.L_56 - .L_55)


	//   ....[0]....
.L_55:
        /*01d4*/ 	.word	0x0000d9b0


	//----- nvinfo : EIATTR_REQNTID
	.align		4
.L_56:
        /*01d8*/ 	.byte	0x04, 0x10
        /*01da*/ 	.short	(.L_58 - .L_57)
.L_57:
        /*01dc*/ 	.word	0x00000100
        /*01e0*/ 	.word	0x00000001
        /*01e4*/ 	.word	0x00000001


	//----- nvinfo : EIATTR_CRS_STACK_SIZE
	.align		4
.L_58:
        /*01e8*/ 	.byte	0x04, 0x1e
        /*01ea*/ 	.short	(.L_60 - .L_59)
.L_59:
        /*01ec*/ 	.word	0x00000000


	//----- nvinfo : EIATTR_CBANK_PARAM_SIZE
	.align		4
.L_60:
        /*01f0*/ 	.byte	0x03, 0x19
        /*01f2*/ 	.short	0x0050


	//----- nvinfo : EIATTR_PARAM_CBANK
	.align		4
        /*01f4*/ 	.byte	0x04, 0x0a
        /*01f6*/ 	.short	(.L_62 - .L_61)
	.align		4
.L_61:
        /*01f8*/ 	.word	index@(.nv.constant0.matmul_kernel)
        /*01fc*/ 	.short	0x0380
        /*01fe*/ 	.short	0x0050


	//----- nvinfo : EIATTR_SW_WAR
	.align		4
.L_62:
        /*0200*/ 	.byte	0x04, 0x36
        /*0202*/ 	.short	(.L_64 - .L_63)
.L_63:
        /*0204*/ 	.word	0x00000008
.L_64:


//--------------------- .nv.compat                --------------------------
	.section	.nv.compat,"",@"SHT_CUDA_COMPAT_INFO"
	.align	4
        /*0000*/ 	.byte	0x02, 0x02, 0x02, 0x00, 0x02, 0x05, 0x05, 0x00, 0x02, 0x03, 0x00, 0x00, 0x02, 0x06, 0x01, 0x00


//--------------------- .nv.callgraph             --------------------------
	.section	.nv.callgraph,"",@"SHT_CUDA_CALLGRAPH"
	.align	4
	.sectionentsize	8
	.align		4
        /*0000*/ 	.word	0x00000000
	.align		4
        /*0004*/ 	.word	0xffffffff
	.align		4
        /*0008*/ 	.word	0x00000000
	.align		4
        /*000c*/ 	.word	0xfffffffe
	.align		4
        /*0010*/ 	.word	0x00000000
	.align		4
        /*0014*/ 	.word	0xfffffffd
	.align		4
        /*0018*/ 	.word	0x00000000
	.align		4
        /*001c*/ 	.word	0xfffffffc


//--------------------- .text.matmul_kernel       --------------------------
	.section	.text.matmul_kernel,"ax",@progbits
	.align	128
        .global         matmul_kernel
        .type           matmul_kernel,@function
        .size           matmul_kernel,(.L_x_20 - matmul_kernel)
        .other          matmul_kernel,@"STO_CUDA_ENTRY STV_DEFAULT"
matmul_kernel:
.text.matmul_kernel:
[----:B------:R-:W0:Y:S01]  /*0000*/  LDC R1, c[0x0][0x37c] ;  /* 0x0000df00ff017b82 */ /* 0x000e220000000800 */
[----:B------:R-:W1:Y:S01]  /*0010*/  S2R R0, SR_TID.X ;  /* 0x0000000000007919 */ /* 0x000e620000002100 */
[----:B------:R-:W2:Y:S01]  /*0020*/  LDCU.64 UR18, c[0x0][0x358] ;  /* 0x00006b00ff1277ac */ /* 0x000ea20008000a00 */
[----:B-1----:R-:W-:-:S13]  /*0030*/  ISETP.GE.U32.AND P0, PT, R0, 0x20, PT ;  /* 0x000000200000780c */ /* 0x002fda0003f06070 */
[----:B------:R-:W-:Y:S02]  /*0040*/  VOTEU.ANY UP0, P0 ;  /* 0x0000000000ff7886 */ /* 0x000fe40000000100 */
[----:B0-2---:R-:W-:Y:S05]  /*0050*/  BRA.U UP0, `(.L_x_0) ;  /* 0x0000000100b87547 */ /* 0x005fea000b800000 */
[----:B------:R-:W0:Y:S01]  /*0060*/  S2UR UR6, SR_CgaCtaId ;  /* 0x00000000000679c3 */ /* 0x000e220000008800 */
[----:B------:R-:W-:Y:S01]  /*0070*/  NOP ;  /* 0x0000000000007918 */ /* 0x000fe20000000000 */
[----:B------:R-:W-:Y:S02]  /*0080*/  UMOV UR4, 0x40 ;  /* 0x0000004000047882 */ /* 0x000fe40000000000 */
[----:B0-----:R-:W-:-:S09]  /*0090*/  ULEA UR4, UR6, UR4, 0x18 ;  /* 0x0000000406047291 */ /* 0x001fd2000f8ec0ff */
[----:B------:R-:W0:Y:S01]  /*00a0*/  LDS.U8 R0, [UR4] ;  /* 0x00000004ff007984 */ /* 0x000e220008000000 */
[----:B------:R-:W-:Y:S02]  /*00b0*/  UMOV UR4, 0x400 ;  /* 0x0000040000047882 */ /* 0x000fe40000000000 */
[----:B------:R-:W-:Y:S01]  /*00c0*/  ULEA UR4, UR6, UR4, 0x18 ;  /* 0x0000000406047291 */ /* 0x000fe2000f8ec0ff */
[----:B0-----:R-:W-:-:S13]  /*00d0*/  ISETP.NE.AND P0, PT, R0, RZ, PT ;  /* 0x000000ff0000720c */ /* 0x001fda0003f05270 */
[----:B------:R-:W-:Y:S05]  /*00e0*/  @P0 BRA `(.L_x_1) ;  /* 0x00000000007c0947 */ /* 0x000fea0003800000 */
[----:B------:R-:W-:-:S13]  /*00f0*/  ELECT P0, URZ, PT ;  /* 0x0000000000ff782f */ /* 0x000fda0003800000 */
[----:B------:R-:W-:Y:S05]  /*0100*/  @!P0 BRA `(.L_x_2) ;  /* 0x0000000000848947 */ /* 0x000fea0003800000 */
[----:B------:R-:W-:Y:S01]  /*0110*/  UMOV UR5, 0x8 ;  /* 0x0000000800057882 */ /* 0x000fe20000000000 */
[----:B------:R-:W-:Y:S02]  /*0120*/  IMAD.MOV.U32 R4, RZ, RZ, 0x1 ;  /* 0x00000001ff047424 */ /* 0x000fe400078e00ff */
[----:B------:R-:W-:Y:S02]  /*0130*/  IMAD.MOV.U32 R5, RZ, RZ, 0xff ;  /* 0x000000ffff057424 */ /* 0x000fe400078e00ff */
[----:B------:R-:W-:Y:S04]  /*0140*/  DEPBAR.LE SB0, 0x36 ;  /* 0x00008d800000791a */ /* 0x000fe80000000000 */
[----:B------:R-:W0:Y:S02]  /*0150*/  UTCATOMSWS.FIND_AND_SET.ALIGN UP1, UR5, UR5 ;  /* 0x00000005000575e3 */ /* 0x000e240008020800 */
[----:B0-----:R-:W-:-:S04]  /*0160*/  PLOP3.LUT P0, PT, PT, PT, UP1, 0x80, 0x8 ;  /* 0x000000000008781c */ /* 0x001fc80003f0f018 */
[----:B------:R-:W-:-:S04]  /*0170*/  SEL R0, RZ, 0xffffffff, !P0 ;  /* 0xffffffffff007807 */ /* 0x000fc80004000000 */
[----:B------:R-:W-:Y:S01]  /*0180*/  ISETP.NE.AND P0, PT, R0, RZ, PT ;  /* 0x000000ff0000720c */ /* 0x000fe20003f05270 */
[----:B------:R-:W-:-:S12]  /*0190*/  IMAD.U32 R0, RZ, RZ, UR5 ;  /* 0x00000005ff007e24 */ /* 0x000fd8000f8e00ff */
[----:B------:R-:W-:Y:S05]  /*01a0*/  @P0 BRA `(.L_x_3) ;  /* 0x0000000000240947 */ /* 0x000fea0003800000 */
.L_x_4:
[----:B------:R-:W-:Y:S05]  /*01b0*/  NANOSLEEP 0x64 ;  /* 0x000000640000795d */ /* 0x000fea0003800000 */
[----:B------:R-:W-:-:S05]  /*01c0*/  UMOV UR5, 0x8 ;  /* 0x0000000800057882 */ /* 0x000fca0000000000 */
[----:B------:R-:W-:Y:S04]  /*01d0*/  DEPBAR.LE SB0, 0x36 ;  /* 0x00008d800000791a */ /* 0x000fe80000000000 */
[----:B------:R-:W0:Y:S02]  /*01e0*/  UTCATOMSWS.FIND_AND_SET.ALIGN UP1, UR5, UR5 ;  /* 0x00000005000575e3 */ /* 0x000e240008020800 */
[----:B0-----:R-:W-:-:S04]  /*01f0*/  PLOP3.LUT P0, PT, PT, PT, UP1, 0x80, 0x8 ;  /* 0x000000000008781c */ /* 0x001fc80003f0f018 */
[----:B------:R-:W-:-:S04]  /*0200*/  SEL R0, RZ, 0xffffffff, !P0 ;  /* 0xffffffffff007807 */ /* 0x000fc80004000000 */
[----:B------:R-:W-:Y:S01]  /*0210*/  ISETP.NE.AND P0, PT, R0, RZ, PT ;  /* 0x000000ff0000720c */ /* 0x000fe20003f05270 */
[----:B------:R-:W-:-:S12]  /*0220*/  IMAD.U32 R0, RZ, RZ, UR5 ;  /* 0x00000005ff007e24 */ /* 0x000fd8000f8e00ff */
[----:B------:R-:W-:Y:S05]  /*0230*/  @!P0 BRA `(.L_x_4) ;  /* 0xfffffffc00dc8947 */ /* 0x000fea000383ffff */
.L_x_3:
[C---:B------:R-:W-:Y:S01]  /*0240*/  VIADD R3, R0.reuse, 0x10 ;  /* 0x0000001000037836 */ /* 0x040fe20000000000 */
[----:B------:R-:W-:Y:S01]  /*0250*/  UMOV UR5, 0x50 ;  /* 0x0000005000057882 */ /* 0x000fe20000000000 */
[----:B------:R-:W-:Y:S01]  /*0260*/  SHF.L.U32 R2, R5, R0, RZ ;  /* 0x0000000005027219 */ /* 0x000fe200000006ff */
[----:B------:R-:W-:Y:S01]  /*0270*/  ULEA UR5, UR6, UR5, 0x18 ;  /* 0x0000000506057291 */ /* 0x000fe2000f8ec0ff */
[----:B------:R-:W-:Y:S01]  /*0280*/  IMAD.SHL.U32 R0, R0, 0x20, RZ ;  /* 0x0000002000007824 */ /* 0x000fe200078e00ff */
[----:B------:R-:W-:-:S04]  /*0290*/  SHF.L.U32 R3, R4, R3, RZ ;  /* 0x0000000304037219 */ /* 0x000fc800000006ff */
[----:B------:R-:W-:-:S05]  /*02a0*/  LOP3.LUT R2, R3, R2, RZ, 0xfc, !PT ;  /* 0x0000000203027212 */ /* 0x000fca00078efcff */
[----:B------:R0:W-:Y:S04]  /*02b0*/  ATOMS.OR RZ, [UR5], R2 ;  /* 0x00000002ffff798c */ /* 0x0001e8000b000005 */
[----:B------:R0:W-:Y:S01]  /*02c0*/  STS [UR4], R0 ;  /* 0x00000000ff007988 */ /* 0x0001e20008000804 */
[----:B------:R-:W-:Y:S05]  /*02d0*/  BRA `(.L_x_2) ;  /* 0x0000000000107947 */ /* 0x000fea0003800000 */
.L_x_1:
[----:B------:R-:W-:Y:S01]  /*02e0*/  IMAD.MOV.U32 R0, RZ, RZ, -0x1 ;  /* 0xffffffffff007424 */ /* 0x000fe200078e00ff */
[----:B------:R-:W-:-:S04]  /*02f0*/  MOV R2, 0x320 ;  /* 0x0000032000027802 */ /* 0x000fc80000000f00 */
[----:B------:R0:W-:Y:S03]  /*0300*/  STS [UR4], R0 ;  /* 0x00000000ff007988 */ /* 0x0001e60008000804 */
[----:B0-----:R-:W-:Y:S05]  /*0310*/  CALL.REL.NOINC `($__internal_1_$__cuda_sm10x_tcgen05_guardrail_trap_phase_invalid_during_alloc) ;  /* 0x000000d400cc7944 */ /* 0x001fea0003c00000 */
.L_x_2:
[----:B------:R-:W-:Y:S05]  /*0320*/  WARPSYNC.ALL ;  /* 0x0000000000007948 */ /* 0x000fea0003800000 */
[----:B------:R-:W-:Y:S01]  /*0330*/  NOP ;  /* 0x0000000000007918 */ /* 0x000fe20000000000 */
.L_x_0:
[----:B------:R-:W1:Y:S01]  /*0340*/  LDC.64 R58, c[0x0][0x398] ;  /* 0x0000e600ff3a7b82 */ /* 0x000e620000000a00 */
[----:B------:R-:W2:Y:S01]  /*0350*/  S2R R5, SR_CTAID.X ;  /* 0x0000000000057919 */ /* 0x000ea20000002500 */
[----:B------:R-:W-:Y:S01]  /*0360*/  UMOV UR9, 0x400 ;  /* 0x0000040000097882 */ /* 0x000fe20000000000 */
[----:B------:R-:W-:Y:S01]  /*0370*/  PRMT R203, RZ, 0x7610, R203 ;  /* 0x00007610ffcb7816 */ /* 0x000fe200000000cb */
[----:B------:R-:W-:Y:S01]  /*0380*/  UMOV UR7, 0x1 ;  /* 0x0000000100077882 */ /* 0x000fe20000000000 */
[----:B------:R-:W3:Y:S01]  /*0390*/  S2R R81, SR_TID.X ;  /* 0x0000000000517919 */ /* 0x000ee20000002100 */
[----:B------:R-:W4:Y:S02]  /*03a0*/  LDCU.128 UR20, c[0x0][0x380] ;  /* 0x00007000ff1477ac */ /* 0x000f240008000c00 */
[----:B------:R-:W5:Y:S01]  /*03b0*/  S2UR UR4, SR_CgaCtaId ;  /* 0x00000000000479c3 */ /* 0x000f620000008800 */
[----:B01----:R-:W-:Y:S01]  /*03c0*/  VIADD R0, R59, 0xff ;  /* 0x000000ff3b007836 */ /* 0x003fe20000000000 */
[----:B------:R-:W-:-:S06]  /*03d0*/  IABS R17, R58 ;  /* 0x0000003a00117213 */ /* 0x000fcc0000000000 */
[----:B------:R-:W-:Y:S01]  /*03e0*/  BAR.SYNC.DEFER_BLOCKING 0x0 ;  /* 0x0000000000007b1d */ /* 0x000fe20000010000 */
[----:B------:R-:W-:Y:S02]  /*03f0*/  ISETP.NE.AND P4, PT, R58, RZ, PT ;  /* 0x000000ff3a00720c */ /* 0x000fe40003f85270 */
[----:B------:R-:W-:Y:S01]  /*0400*/  SHF.R.S32.HI R3, RZ, 0x1f, R0 ;  /* 0x0000001fff037819 */ /* 0x000fe20000011400 */
[----:B-----5:R-:W-:-:S03]  /*0410*/  ULEA UR9, UR4, UR9, 0x18 ;  /* 0x0000000904097291 */ /* 0x020fc6000f8ec0ff */
[----:B------:R-:W-:Y:S02]  /*0420*/  LEA.HI R3, R3, R0, RZ, 0x8 ;  /* 0x0000000003037211 */ /* 0x000fe400078f40ff */
[----:B--2---:R-:W-:Y:S01]  /*0430*/  IABS R8, R5 ;  /* 0x0000000500087213 */ /* 0x004fe20000000000 */
[----:B------:R-:W-:Y:S01]  /*0440*/  UIADD3 UR11, UPT, UPT, UR9, 0x18000, URZ ;  /* 0x00018000090b7890 */ /* 0x000fe2000fffe0ff */
[----:B------:R-:W-:Y:S02]  /*0450*/  SHF.R.S32.HI R3, RZ, 0x8, R3 ;  /* 0x00000008ff037819 */ /* 0x000fe40000011403 */
[----:B---3--:R-:W-:-:S03]  /*0460*/  SHF.R.U32.HI R191, RZ, 0x5, R81 ;  /* 0x00000005ffbf7819 */ /* 0x008fc60000011651 */
[----:B------:R-:W-:-:S05]  /*0470*/  IMAD.SHL.U32 R4, R3, 0x8, RZ ;  /* 0x0000000803047824 */ /* 0x000fca00078e00ff */
[-C--:B------:R-:W-:Y:S02]  /*0480*/  IABS R7, R4.reuse ;  /* 0x0000000400077213 */ /* 0x080fe40000000000 */
[----:B------:R-:W-:Y:S02]  /*0490*/  IABS R10, R4 ;  /* 0x00000004000a7213 */ /* 0x000fe40000000000 */
[----:B------:R-:W0:Y:S08]  /*04a0*/  I2F.RP R0, R7 ;  /* 0x0000000700007306 */ /* 0x000e300000209400 */
[----:B0-----:R-:W0:Y:S02]  /*04b0*/  MUFU.RCP R0, R0 ;  /* 0x0000000000007308 */ /* 0x001e240000001000 */
[----:B0-----:R-:W-:-:S02]  /*04c0*/  VIADD R2, R0, 0xffffffe ;  /* 0x0ffffffe00027836 */ /* 0x001fc40000000000 */
[----:B------:R-:W-:-:S04]  /*04d0*/  IMAD.MOV R0, RZ, RZ, -R10 ;  /* 0x000000ffff007224 */ /* 0x000fc800078e0a0a */
[----:B------:R0:W1:Y:S02]  /*04e0*/  F2I.FTZ.U32.TRUNC.NTZ R3, R2 ;  /* 0x0000000200037305 */ /* 0x000064000021f000 */
[----:B0-----:R-:W-:Y:S02]  /*04f0*/  IMAD.MOV.U32 R2, RZ, RZ, RZ ;  /* 0x000000ffff027224 */ /* 0x001fe400078e00ff */
[----:B-1----:R-:W-:-:S04]  /*0500*/  IMAD.MOV R6, RZ, RZ, -R3 ;  /* 0x000000ffff067224 */ /* 0x002fc800078e0a03 */
[----:B------:R-:W-:Y:S02]  /*0510*/  IMAD R9, R6, R7, RZ ;  /* 0x0000000706097224 */ /* 0x000fe400078e02ff */
[----:B------:R-:W-:Y:S02]  /*0520*/  IMAD.MOV.U32 R6, RZ, RZ, R8 ;  /* 0x000000ffff067224 */ /* 0x000fe400078e0008 */
[----:B------:R-:W-:-:S06]  /*0530*/  IMAD.HI.U32 R3, R3, R9, R2 ;  /* 0x0000000903037227 */ /* 0x000fcc00078e0002 */
[----:B------:R-:W-:-:S04]  /*0540*/  IMAD.HI.U32 R3, R3, R6, RZ ;  /* 0x0000000603037227 */ /* 0x000fc800078e00ff */
[----:B------:R-:W-:-:S05]  /*0550*/  IMAD R0, R3, R0, R6 ;  /* 0x0000000003007224 */ /* 0x000fca00078e0206 */
[----:B------:R-:W-:-:S13]  /*0560*/  ISETP.GT.U32.AND P1, PT, R7, R0, PT ;  /* 0x000000000700720c */ /* 0x000fda0003f24070 */
[----:B------:R-:W-:Y:S02]  /*0570*/  @!P1 IMAD.IADD R0, R0, 0x1, -R7 ;  /* 0x0000000100009824 */ /* 0x000fe400078e0a07 */
[----:B------:R-:W-:Y:S01]  /*0580*/  @!P1 VIADD R3, R3, 0x1 ;  /* 0x0000000103039836 */ /* 0x000fe20000000000 */
[----:B------:R-:W-:Y:S02]  /*0590*/  ISETP.NE.AND P1, PT, R4, RZ, PT ;  /* 0x000000ff0400720c */ /* 0x000fe40003f25270 */
[----:B------:R-:W-:Y:S02]  /*05a0*/  ISETP.GE.U32.AND P0, PT, R0, R7, PT ;  /* 0x000000070000720c */ /* 0x000fe40003f06070 */
[----:B------:R-:W-:-:S04]  /*05b0*/  LOP3.LUT R0, R5, R4, RZ, 0x3c, !PT ;  /* 0x0000000405007212 */ /* 0x000fc800078e3cff */
[----:B------:R-:W-:Y:S01]  /*05c0*/  ISETP.GE.AND P2, PT, R0, RZ, PT ;  /* 0x000000ff0000720c */ /* 0x000fe20003f46270 */
[----:B------:R-:W-:-:S06]  /*05d0*/  VIADD R0, R58, 0x7f ;  /* 0x0000007f3a007836 */ /* 0x000fcc0000000000 */
[----:B------:R-:W-:-:S04]  /*05e0*/  @P0 VIADD R3, R3, 0x1 ;  /* 0x0000000103030836 */ /* 0x000fc80000000000 */
[----:B------:R-:W-:Y:S01]  /*05f0*/  IMAD.MOV.U32 R2, RZ, RZ, R3 ;  /* 0x000000ffff027224 */ /* 0x000fe200078e0003 */
[----:B------:R-:W-:-:S03]  /*0600*/  SHF.R.S32.HI R3, RZ, 0x1f, R0 ;  /* 0x0000001fff037819 */ /* 0x000fc60000011400 */
[----:B------:R-:W-:Y:S01]  /*0610*/  @!P2 IMAD.MOV R2, RZ, RZ, -R2 ;  /* 0x000000ffff02a224 */ /* 0x000fe200078e0a02 */
[----:B------:R-:W-:Y:S02]  /*0620*/  @!P1 LOP3.LUT R2, RZ, R4, RZ, 0x33, !PT ;  /* 0x00000004ff029212 */ /* 0x000fe400078e33ff */
[----:B------:R-:W-:-:S03]  /*0630*/  LEA.HI R3, R3, R0, RZ, 0x7 ;  /* 0x0000000003037211 */ /* 0x000fc600078f38ff */
[----:B------:R-:W-:Y:S02]  /*0640*/  IMAD.SHL.U32 R6, R2, 0x8, RZ ;  /* 0x0000000802067824 */ /* 0x000fe400078e00ff */
[----:B------:R-:W-:-:S03]  /*0650*/  IMAD.MOV R2, RZ, RZ, -R2 ;  /* 0x000000ffff027224 */ /* 0x000fc600078e0a02 */
[----:B------:R-:W-:Y:S01]  /*0660*/  LEA.HI.SX32 R3, R3, -R6, 0x19 ;  /* 0x8000000603037211 */ /* 0x000fe200078fcaff */
[----:B------:R-:W-:-:S03]  /*0670*/  IMAD R8, R4, R2, R5 ;  /* 0x0000000204087224 */ /* 0x000fc600078e0205 */
[----:B------:R-:W-:-:S04]  /*0680*/  VIMNMX R11, PT, PT, R3, 0x8, PT ;  /* 0x00000008030b7848 */ /* 0x000fc80003fe0100 */
[-C--:B------:R-:W-:Y:S02]  /*0690*/  IABS R7, R11.reuse ;  /* 0x0000000b00077213 */ /* 0x080fe40000000000 */
[----:B------:R-:W-:Y:S02]  /*06a0*/  IABS R4, R11 ;  /* 0x0000000b00047213 */ /* 0x000fe40000000000 */
[----:B------:R-:W0:Y:S08]  /*06b0*/  I2F.RP R0, R7 ;  /* 0x0000000700007306 */ /* 0x000e300000209400 */
[----:B0-----:R-:W0:Y:S02]  /*06c0*/  MUFU.RCP R0, R0 ;  /* 0x0000000000007308 */ /* 0x001e240000001000 */
[----:B0-----:R-:W-:-:S02]  /*06d0*/  VIADD R3, R0, 0xffffffe ;  /* 0x0ffffffe00037836 */ /* 0x001fc40000000000 */
[----:B------:R-:W-:-:S04]  /*06e0*/  IMAD.MOV R0, RZ, RZ, -R4 ;  /* 0x000000ffff007224 */ /* 0x000fc800078e0a04 */
[----:B------:R-:W0:Y:S02]  /*06f0*/  F2I.FTZ.U32.TRUNC.NTZ R3, R3 ;  /* 0x0000000300037305 */ /* 0x000e24000021f000 */
[----:B0-----:R-:W-:-:S04]  /*0700*/  IMAD.MOV R9, RZ, RZ, -R3 ;  /* 0x000000ffff097224 */ /* 0x001fc800078e0a03 */
[----:B------:R-:W-:Y:S01]  /*0710*/  IMAD.MOV.U32 R2, RZ, RZ, R9 ;  /* 0x000000ffff027224 */ /* 0x000fe200078e0009 */
[----:B------:R-:W-:-:S03]  /*0720*/  IABS R9, R8 ;  /* 0x0000000800097213 */ /* 0x000fc60000000000 */
[----:B------:R-:W-:Y:S02]  /*0730*/  IMAD R5, R2, R7, RZ ;  /* 0x0000000702057224 */ /* 0x000fe400078e02ff */
[----:B------:R-:W-:-:S04]  /*0740*/  IMAD.MOV.U32 R2, RZ, RZ, RZ ;  /* 0x000000ffff027224 */ /* 0x000fc800078e00ff */
[----:B------:R-:W-:Y:S01]  /*0750*/  IMAD.HI.U32 R2, R3, R5, R2 ;  /* 0x0000000503027227 */ /* 0x000fe200078e0002 */
[----:B------:R-:W-:Y:S01]  /*0760*/  LOP3.LUT R5, R81, 0x7f, RZ, 0xc0, !PT ;  /* 0x0000007f51057812 */ /* 0x000fe200078ec0ff */
[----:B------:R-:W0:Y:S04]  /*0770*/  I2F.RP R3, R17 ;  /* 0x0000001100037306 */ /* 0x000e280000209400 */
[----:B------:R-:W-:-:S04]  /*0780*/  IMAD.HI.U32 R2, R2, R9, RZ ;  /* 0x0000000902027227 */ /* 0x000fc800078e00ff */
[----:B------:R-:W-:-:S05]  /*0790*/  IMAD R0, R2, R0, R9 ;  /* 0x0000000002007224 */ /* 0x000fca00078e0209 */
[----:B------:R-:W-:Y:S01]  /*07a0*/  ISETP.GT.U32.AND P1, PT, R7, R0, PT ;  /* 0x000000000700720c */ /* 0x000fe20003f24070 */
[----:B0-----:R-:W0:-:S12]  /*07b0*/  MUFU.RCP R3, R3 ;  /* 0x0000000300037308 */ /* 0x001e180000001000 */
[----:B------:R-:W-:Y:S02]  /*07c0*/  @!P1 IMAD.IADD R0, R0, 0x1, -R7 ;  /* 0x0000000100009824 */ /* 0x000fe400078e0a07 */
[----:B------:R-:W-:Y:S01]  /*07d0*/  @!P1 VIADD R2, R2, 0x1 ;  /* 0x0000000102029836 */ /* 0x000fe20000000000 */
[----:B------:R-:W-:Y:S02]  /*07e0*/  ISETP.NE.AND P1, PT, R11, RZ, PT ;  /* 0x000000ff0b00720c */ /* 0x000fe40003f25270 */
[----:B------:R-:W-:Y:S02]  /*07f0*/  ISETP.GE.U32.AND P0, PT, R0, R7, PT ;  /* 0x000000070000720c */ /* 0x000fe40003f06070 */
[----:B------:R-:W-:Y:S02]  /*0800*/  LOP3.LUT R0, R8, R11, RZ, 0x3c, !PT ;  /* 0x0000000b08007212 */ /* 0x000fe400078e3cff */
[----:B------:R-:W-:Y:S02]  /*0810*/  IABS R7, R59 ;  /* 0x0000003b00077213 */ /* 0x000fe40000000000 */
[----:B------:R-:W-:-:S02]  /*0820*/  ISETP.GE.AND P2, PT, R0, RZ, PT ;  /* 0x000000ff0000720c */ /* 0x000fc40003f46270 */
[----:B------:R-:W1:Y:S05]  /*0830*/  I2F.RP R4, R7 ;  /* 0x0000000700047306 */ /* 0x000e6a0000209400 */
[----:B------:R-:W-:-:S04]  /*0840*/  @P0 VIADD R2, R2, 0x1 ;  /* 0x0000000102020836 */ /* 0x000fc80000000000 */
[----:B------:R-:W-:Y:S02]  /*0850*/  IMAD.MOV.U32 R10, RZ, RZ, R2 ;  /* 0x000000ffff0a7224 */ /* 0x000fe400078e0002 */
[----:B0-----:R-:W-:Y:S02]  /*0860*/  VIADD R2, R3, 0xffffffe ;  /* 0x0ffffffe03027836 */ /* 0x001fe40000000000 */
[----:B------:R-:W-:Y:S01]  /*0870*/  @!P2 IMAD.MOV R10, RZ, RZ, -R10 ;  /* 0x000000ffff0aa224 */ /* 0x000fe200078e0a0a */
[----:B------:R-:W-:Y:S01]  /*0880*/  @!P1 LOP3.LUT R10, RZ, R11, RZ, 0x33, !PT ;  /* 0x0000000bff0a9212 */ /* 0x000fe200078e33ff */
[----:B------:R0:W2:Y:S04]  /*0890*/  F2I.FTZ.U32.TRUNC.NTZ R3, R2 ;  /* 0x0000000200037305 */ /* 0x0000a8000021f000 */
[----:B------:R-:W-:-:S04]  /*08a0*/  IMAD.MOV R0, RZ, RZ, -R10 ;  /* 0x000000ffff007224 */ /* 0x000fc800078e0a0a */
[----:B-1----:R-:W1:Y:S01]  /*08b0*/  MUFU.RCP R4, R4 ;  /* 0x0000000400047308 */ /* 0x002e620000001000 */
[----:B------:R-:W-:Y:S02]  /*08c0*/  IMAD R0, R11, R0, R8 ;  /* 0x000000000b007224 */ /* 0x000fe400078e0208 */
[----:B0-----:R-:W-:Y:S02]  /*08d0*/  IMAD.MOV.U32 R2, RZ, RZ, RZ ;  /* 0x000000ffff027224 */ /* 0x001fe400078e00ff */
[----:B------:R-:W-:Y:S02]  /*08e0*/  IMAD.IADD R0, R6, 0x1, R0 ;  /* 0x0000000106007824 */ /* 0x000fe400078e0200 */
[----:B--2---:R-:W-:Y:S02]  /*08f0*/  IMAD.MOV R8, RZ, RZ, -R3 ;  /* 0x000000ffff087224 */ /* 0x004fe400078e0a03 */
[----:B------:R-:W-:Y:S02]  /*0900*/  IMAD R132, R0, 0x80, R5 ;  /* 0x0000008000847824 */ /* 0x000fe400078e0205 */
[----:B------:R-:W-:-:S03]  /*0910*/  IMAD.MOV.U32 R6, RZ, RZ, R8 ;  /* 0x000000ffff067224 */ /* 0x000fc600078e0008 */
[----:B------:R-:W-:Y:S01]  /*0920*/  IABS R0, R132 ;  /* 0x0000008400007213 */ /* 0x000fe20000000000 */
[----:B------:R-:W-:Y:S01]  /*0930*/  IMAD R5, R6, R17, RZ ;  /* 0x0000001106057224 */ /* 0x000fe200078e02ff */
[----:B------:R-:W-:Y:S01]  /*0940*/  SHF.R.S32.HI R6, RZ, 0x7, R81 ;  /* 0x00000007ff067819 */ /* 0x000fe20000011451 */
[----:B-1----:R-:W-:Y:S01]  /*0950*/  VIADD R8, R4, 0xffffffe ;  /* 0x0ffffffe04087836 */ /* 0x002fe20000000000 */
[----:B------:R-:W-:Y:S01]  /*0960*/  LOP3.LUT R4, R81, 0x3f, RZ, 0xc0, !PT ;  /* 0x0000003f51047812 */ /* 0x000fe200078ec0ff */
[----:B------:R-:W-:Y:S01]  /*0970*/  IMAD.HI.U32 R2, R3, R5, R2 ;  /* 0x0000000503027227 */ /* 0x000fe200078e0002 */
[----:B------:R-:W-:Y:S01]  /*0980*/  SHF.R.U32.HI R5, RZ, 0x6, R81 ;  /* 0x00000006ff057819 */ /* 0x000fe20000011651 */
[----:B------:R0:W1:Y:S01]  /*0990*/  F2I.FTZ.U32.TRUNC.NTZ R9, R8 ;  /* 0x0000000800097305 */ /* 0x000062000021f000 */
[----:B------:R-:W-:Y:S01]  /*09a0*/  LOP3.LUT R3, R81, 0xff, RZ, 0xc0, !PT ;  /* 0x000000ff51037812 */ /* 0x000fe200078ec0ff */
[----:B------:R-:W-:Y:S01]  /*09b0*/  IMAD.SHL.U32 R11, R4, 0x2, RZ ;  /* 0x00000002040b7824 */ /* 0x000fe200078e00ff */
[----:B------:R-:W-:Y:S01]  /*09c0*/  SGXT.U32 R5, R5, 0x2 ;  /* 0x000000020505781a */ /* 0x000fe20000000000 */
[----:B------:R-:W-:Y:S01]  /*09d0*/  IMAD.HI.U32 R2, R2, R0, RZ ;  /* 0x0000000002027227 */ /* 0x000fe200078e00ff */
[----:B------:R-:W-:-:S02]  /*09e0*/  SGXT R6, R6, 0x1 ;  /* 0x000000010606781a */ /* 0x000fc40000000200 */
[----:B------:R-:W-:Y:S01]  /*09f0*/  ISETP.GE.AND P2, PT, R132, RZ, PT ;  /* 0x000000ff8400720c */ /* 0x000fe20003f46270 */
[----:B------:R-:W-:Y:S01]  /*0a00*/  IMAD.MOV R2, RZ, RZ, -R2 ;  /* 0x000000ffff027224 */ /* 0x000fe200078e0a02 */
[----:B------:R-:W-:Y:S01]  /*0a10*/  LOP3.LUT R13, R11, 0x90, R6, 0x78, !PT ;  /* 0x000000900b0d7812 */ /* 0x000fe200078e7806 */
[----:B0-----:R-:W-:Y:S02]  /*0a20*/  IMAD.SHL.U32 R8, R3, 0x2, RZ ;  /* 0x0000000203087824 */ /* 0x001fe400078e00ff */
[----:B------:R-:W-:Y:S01]  /*0a30*/  IMAD R0, R17, R2, R0 ;  /* 0x0000000211007224 */ /* 0x000fe200078e0200 */
[----:B------:R-:W-:Y:S01]  /*0a40*/  LOP3.LUT R2, R81, 0xc0, RZ, 0xc0, !PT ;  /* 0x000000c051027812 */ /* 0x000fe200078ec0ff */
[----:B------:R-:W-:Y:S02]  /*0a50*/  IMAD.SHL.U32 R6, R191, 0x200000, RZ ;  /* 0x00200000bf067824 */ /* 0x000fe400078e00ff */
[----:B-1----:R-:W-:Y:S01]  /*0a60*/  IMAD.MOV R12, RZ, RZ, -R9 ;  /* 0x000000ffff0c7224 */ /* 0x002fe200078e0a09 */
[----:B------:R-:W-:Y:S01]  /*0a70*/  SHF.R.U32.HI R15, RZ, 0x2, R2 ;  /* 0x00000002ff0f7819 */ /* 0x000fe20000011602 */
[----:B------:R-:W-:Y:S01]  /*0a80*/  IMAD.SHL.U32 R2, R10, 0x100, RZ ;  /* 0x000001000a027824 */ /* 0x000fe200078e00ff */
[----:B------:R-:W-:Y:S01]  /*0a90*/  ISETP.GT.U32.AND P0, PT, R17, R0, PT ;  /* 0x000000001100720c */ /* 0x000fe20003f04070 */
[----:B------:R-:W-:-:S03]  /*0aa0*/  IMAD.MOV.U32 R10, RZ, RZ, R12 ;  /* 0x000000ffff0a7224 */ /* 0x000fc600078e000c */
[----:B------:R-:W-:Y:S01]  /*0ab0*/  LOP3.LUT R54, R2, R5, RZ, 0xfc, !PT ;  /* 0x0000000502367212 */ /* 0x000fe200078efcff */
[----:B------:R-:W-:Y:S01]  /*0ac0*/  IMAD R11, R10, R7, RZ ;  /* 0x000000070a0b7224 */ /* 0x000fe200078e02ff */
[----:B------:R-:W-:Y:S01]  /*0ad0*/  LOP3.LUT R5, R8, R15, RZ, 0x3c, !PT ;  /* 0x0000000f08057212 */ /* 0x000fe200078e3cff */
[----:B------:R-:W-:Y:S01]  /*0ae0*/  IMAD.MOV.U32 R8, RZ, RZ, RZ ;  /* 0x000000ffff087224 */ /* 0x000fe200078e00ff */
[----:B------:R-:W-:Y:S02]  /*0af0*/  LOP3.LUT R15, R54, 0xfc, RZ, 0xfc, !PT ;  /* 0x000000fc360f7812 */ /* 0x000fe400078efcff */
[----:B------:R-:W-:Y:S01]  /*0b00*/  IABS R37, R54 ;  /* 0x0000003600257213 */ /* 0x000fe20000000000 */
[----:B------:R-:W-:Y:S01]  /*0b10*/  IMAD.HI.U32 R8, R9, R11, R8 ;  /* 0x0000000b09087227 */ /* 0x000fe200078e0008 */
[----:B------:R-:W-:Y:S02]  /*0b20*/  IABS R38, R15 ;  /* 0x0000000f00267213 */ /* 0x000fe40000000000 */
[----:B------:R-:W-:Y:S01]  /*0b30*/  LOP3.LUT R10, R6, 0x600000, RZ, 0xc0, !PT ;  /* 0x00600000060a7812 */ /* 0x000fe200078ec0ff */
[----:B------:R-:W-:Y:S01]  /*0b40*/  @!P0 IMAD.IADD R0, R0, 0x1, -R17 ;  /* 0x0000000100008824 */ /* 0x000fe200078e0a11 */
[----:B------:R-:W-:Y:S01]  /*0b50*/  ISETP.GE.AND P5, PT, R15, RZ, PT ;  /* 0x000000ff0f00720c */ /* 0x000fe20003fa6270 */
[----:B------:R-:W-:Y:S01]  /*0b60*/  IMAD.HI.U32 R9, R8, R38, RZ ;  /* 0x0000002608097227 */ /* 0x000fe200078e00ff */
[----:B------:R-:W-:-:S02]  /*0b70*/  R2UR UR6, R10 ;  /* 0x000000000a0672ca */ /* 0x000fc400000e0000 */
[----:B------:R-:W-:Y:S01]  /*0b80*/  ISETP.GT.U32.AND P0, PT, R17, R0, PT ;  /* 0x000000001100720c */ /* 0x000fe20003f04070 */
[----:B------:R-:W-:Y:S01]  /*0b90*/  IMAD.MOV R9, RZ, RZ, -R9 ;  /* 0x000000ffff097224 */ /* 0x000fe200078e0a09 */
[----:B------:R-:W-:Y:S01]  /*0ba0*/  LOP3.LUT R15, R54, 0x1c, RZ, 0xfc, !PT ;  /* 0x0000001c360f7812 */ /* 0x000fe200078efcff */
[----:B------:R-:W-:Y:S01]  /*0bb0*/  IMAD.HI.U32 R6, R8, R37, RZ ;  /* 0x0000002508067227 */ /* 0x000fe200078e00ff */
[C---:B------:R-:W-:Y:S02]  /*0bc0*/  LOP3.LUT R24, R54.reuse, 0x20, RZ, 0xfc, !PT ;  /* 0x0000002036187812 */ /* 0x040fe400078efcff */
[----:B------:R-:W-:Y:S01]  /*0bd0*/  IABS R42, R15 ;  /* 0x0000000f002a7213 */ /* 0x000fe20000000000 */
[----:B------:R-:W-:Y:S01]  /*0be0*/  IMAD.SHL.U32 R10, R81, 0x80, RZ ;  /* 0x00000080510a7824 */ /* 0x000fe200078e00ff */
[----:B------:R-:W-:Y:S01]  /*0bf0*/  IABS R43, R24 ;  /* 0x00000018002b7213 */ /* 0x000fe20000000000 */
[----:B------:R-:W-:Y:S01]  /*0c00*/  IMAD R38, R7, R9, R38 ;  /* 0x0000000907267224 */ /* 0x000fe200078e0226 */
[----:B------:R-:W-:Y:S01]  /*0c10*/  LOP3.LUT R26, R54, 0x24, RZ, 0xfc, !PT ;  /* 0x00000024361a7812 */ /* 0x000fe200078efcff */
[----:B------:R-:W-:Y:S01]  /*0c20*/  IMAD.MOV R12, RZ, RZ, -R6 ;  /* 0x000000ffff0c7224 */ /* 0x000fe200078e0a06 */
[----:B------:R-:W-:Y:S01]  /*0c30*/  LOP3.LUT R6, R13, 0x2000, R10, 0xf8, !PT ;  /* 0x000020000d067812 */ /* 0x000fe200078ef80a */
[----:B------:R-:W-:Y:S01]  /*0c40*/  @!P0 IMAD.IADD R0, R0, 0x1, -R17 ;  /* 0x0000000100008824 */ /* 0x000fe200078e0a11 */
[----:B------:R-:W-:Y:S01]  /*0c50*/  LOP3.LUT R10, R54, 0x4, RZ, 0xfc, !PT ;  /* 0x00000004360a7812 */ /* 0x000fe200078efcff */
[C---:B------:R-:W-:Y:S01]  /*0c60*/  IMAD R37, R7.reuse, R12, R37 ;  /* 0x0000000c07257224 */ /* 0x040fe200078e0225 */
[----:B------:R-:W-:Y:S01]  /*0c70*/  ISETP.GT.U32.AND P0, PT, R7, R38, PT ;  /* 0x000000260700720c */ /* 0x000fe20003f04070 */
[----:B------:R-:W-:Y:S01]  /*0c80*/  @!P2 IMAD.MOV R0, RZ, RZ, -R0 ;  /* 0x000000ffff00a224 */ /* 0x000fe200078e0a00 */
[----:B------:R-:W-:Y:S01]  /*0c90*/  IABS R36, R10 ;  /* 0x0000000a00247213 */ /* 0x000fe20000000000 */
[----:B------:R-:W-:Y:S01]  /*0ca0*/  IMAD.SHL.U32 R11, R191, 0x20, RZ ;  /* 0x00000020bf0b7824 */ /* 0x000fe200078e00ff */
[----:B------:R-:W-:-:S02]  /*0cb0*/  @!P4 LOP3.LUT R0, RZ, R58, RZ, 0x33, !PT ;  /* 0x0000003aff00c212 */ /* 0x000fc400078e33ff */
[----:B------:R-:W-:Y:S01]  /*0cc0*/  ISETP.GE.AND P6, PT, R10, RZ, PT ;  /* 0x000000ff0a00720c */ /* 0x000fe20003fc6270 */
[----:B------:R-:W-:Y:S01]  /*0cd0*/  IMAD.HI.U32 R9, R8, R36, RZ ;  /* 0x0000002408097227 */ /* 0x000fe200078e00ff */
[----:B------:R-:W-:Y:S02]  /*0ce0*/  LOP3.LUT R10, R54, 0x8, RZ, 0xfc, !PT ;  /* 0x00000008360a7812 */ /* 0x000fe400078efcff */
[----:B------:R-:W-:Y:S01]  /*0cf0*/  LOP3.LUT R11, R11, 0x80, RZ, 0xc0, !PT ;  /* 0x000000800b0b7812 */ /* 0x000fe200078ec0ff */
[----:B------:R-:W-:Y:S01]  /*0d00*/  IMAD.MOV R9, RZ, RZ, -R9 ;  /* 0x000000ffff097224 */ /* 0x000fe200078e0a09 */
[----:B------:R-:W-:Y:S01]  /*0d10*/  IABS R16, R10 ;  /* 0x0000000a00107213 */ /* 0x000fe20000000000 */
[----:B------:R-:W-:Y:S01]  /*0d20*/  @!P0 IMAD.IADD R38, R38, 0x1, -R7 ;  /* 0x0000000126268824 */ /* 0x000fe200078e0a07 */
[C---:B------:R-:W-:Y:S01]  /*0d30*/  ISETP.GT.U32.AND P0, PT, R7.reuse, R37, PT ;  /* 0x000000250700720c */ /* 0x040fe20003f04070 */
[----:B------:R-:W-:Y:S01]  /*0d40*/  IMAD R36, R7, R9, R36 ;  /* 0x0000000907247224 */ /* 0x000fe200078e0224 */
[----:B------:R-:W-:Y:S01]  /*0d50*/  R2UR UR10, R11 ;  /* 0x000000000b0a72ca */ /* 0x000fe200000e0000 */
[----:B------:R-:W-:Y:S01]  /*0d60*/  IMAD.HI.U32 R9, R8, R16, RZ ;  /* 0x0000001008097227 */ /* 0x000fe200078e00ff */
[----:B------:R-:W-:-:S02]  /*0d70*/  ISETP.GT.U32.AND P2, PT, R7, R38, PT ;  /* 0x000000260700720c */ /* 0x000fc40003f44070 */
[C---:B------:R-:W-:Y:S01]  /*0d80*/  ISETP.GT.U32.AND P4, PT, R7.reuse, R36, PT ;  /* 0x000000240700720c */ /* 0x040fe20003f84070 */
[----:B------:R-:W-:Y:S01]  /*0d90*/  IMAD.MOV R9, RZ, RZ, -R9 ;  /* 0x000000ffff097224 */ /* 0x000fe200078e0a09 */
[C---:B------:R-:W-:Y:S02]  /*0da0*/  LOP3.LUT R11, R54.reuse, 0xc, RZ, 0xfc, !PT ;  /* 0x0000000c360b7812 */ /* 0x040fe400078efcff */
[----:B------:R-:W-:Y:S01]  /*0db0*/  LOP3.LUT R12, R54, 0x10, RZ, 0xfc, !PT ;  /* 0x00000010360c7812 */ /* 0x000fe200078efcff */
[----:B------:R-:W-:Y:S01]  /*0dc0*/  IMAD R16, R7, R9, R16 ;  /* 0x0000000907107224 */ /* 0x000fe200078e0210 */
[----:B------:R-:W-:Y:S01]  /*0dd0*/  IABS R14, R11 ;  /* 0x0000000b000e7213 */ /* 0x000fe20000000000 */
[--C-:B------:R-:W-:Y:S01]  /*0de0*/  @!P0 IMAD.IADD R37, R37, 0x1, -R7.reuse ;  /* 0x0000000125258824 */ /* 0x100fe200078e0a07 */
[----:B------:R-:W-:Y:S02]  /*0df0*/  ISETP.GE.AND P1, PT, R10, RZ, PT ;  /* 0x000000ff0a00720c */ /* 0x000fe40003f26270 */
[----:B------:R-:W-:Y:S01]  /*0e00*/  IABS R39, R12 ;  /* 0x0000000c00277213 */ /* 0x000fe20000000000 */
[--C-:B------:R-:W-:Y:S01]  /*0e10*/  @!P2 IMAD.IADD R38, R38, 0x1, -R7.reuse ;  /* 0x000000012626a824 */ /* 0x100fe200078e0a07 */
[----:B------:R-:W-:Y:S01]  /*0e20*/  ISETP.GT.U32.AND P2, PT, R7, R37, PT ;  /* 0x000000250700720c */ /* 0x000fe20003f44070 */
[----:B------:R-:W-:Y:S01]  /*0e30*/  @!P4 IMAD.IADD R36, R36, 0x1, -R7 ;  /* 0x000000012424c824 */ /* 0x000fe200078e0a07 */
[----:B------:R-:W-:Y:S01]  /*0e40*/  ISETP.GE.AND P4, PT, R54, RZ, PT ;  /* 0x000000ff3600720c */ /* 0x000fe20003f86270 */
[----:B------:R-:W-:Y:S01]  /*0e50*/  @!P5 IMAD.MOV R38, RZ, RZ, -R38 ;  /* 0x000000ffff26d224 */ /* 0x000fe200078e0a26 */
[----:B------:R-:W-:Y:S01]  /*0e60*/  ISETP.GE.AND P3, PT, R11, RZ, PT ;  /* 0x000000ff0b00720c */ /* 0x000fe20003f66270 */
[----:B------:R-:W-:Y:S01]  /*0e70*/  IMAD.HI.U32 R10, R8, R14, RZ ;  /* 0x0000000e080a7227 */ /* 0x000fe200078e00ff */
[----:B------:R-:W-:-:S02]  /*0e80*/  ISETP.GT.U32.AND P5, PT, R7, R36, PT ;  /* 0x000000240700720c */ /* 0x000fc40003fa4070 */
[----:B------:R-:W-:Y:S01]  /*0e90*/  ISETP.GE.AND P0, PT, R12, RZ, PT ;  /* 0x000000ff0c00720c */ /* 0x000fe20003f06270 */
[----:B------:R-:W-:Y:S01]  /*0ea0*/  IMAD.HI.U32 R11, R8, R39, RZ ;  /* 0x00000027080b7227 */ /* 0x000fe200078e00ff */
[C---:B------:R-:W-:Y:S02]  /*0eb0*/  LOP3.LUT R9, R54.reuse, 0x14, RZ, 0xfc, !PT ;  /* 0x0000001436097812 */ /* 0x040fe400078efcff */
[C---:B------:R-:W-:Y:S01]  /*0ec0*/  LOP3.LUT R13, R54.reuse, 0x18, RZ, 0xfc, !PT ;  /* 0x00000018360d7812 */ /* 0x040fe200078efcff */
[----:B------:R-:W-:Y:S01]  /*0ed0*/  @!P2 IMAD.IADD R37, R37, 0x1, -R7 ;  /* 0x000000012525a824 */ /* 0x000fe200078e0a07 */
[----:B------:R-:W-:Y:S01]  /*0ee0*/  IABS R40, R9 ;  /* 0x0000000900287213 */ /* 0x000fe20000000000 */
[----:B------:R-:W-:Y:S01]  /*0ef0*/  IMAD.MOV R10, RZ, RZ, -R10 ;  /* 0x000000ffff0a7224 */ /* 0x000fe200078e0a0a */
[----:B------:R-:W-:Y:S01]  /*0f00*/  ISETP.GE.AND P2, PT, R9, RZ, PT ;  /* 0x000000ff0900720c */ /* 0x000fe20003f46270 */
[----:B------:R-:W-:Y:S01]  /*0f10*/  @!P4 IMAD.MOV R37, RZ, RZ, -R37 ;  /* 0x000000ffff25c224 */ /* 0x000fe200078e0a25 */
[C---:B------:R-:W-:Y:S01]  /*0f20*/  ISETP.GT.U32.AND P4, PT, R7.reuse, R16, PT ;  /* 0x000000100700720c */ /* 0x040fe20003f84070 */
[----:B------:R-:W-:Y:S01]  /*0f30*/  IMAD.MOV R12, RZ, RZ, -R11 ;  /* 0x000000ffff0c7224 */ /* 0x000fe200078e0a0b */
[----:B------:R-:W-:Y:S01]  /*0f40*/  IABS R41, R13 ;  /* 0x0000000d00297213 */ /* 0x000fe20000000000 */
[C---:B------:R-:W-:Y:S01]  /*0f50*/  IMAD R14, R7.reuse, R10, R14 ;  /* 0x0000000a070e7224 */ /* 0x040fe200078e020e */
[----:B------:R-:W-:Y:S01]  /*0f60*/  IABS R44, R26 ;  /* 0x0000001a002c7213 */ /* 0x000fe20000000000 */
[C---:B------:R-:W-:Y:S01]  /*0f70*/  IMAD R39, R7.reuse, R12, R39 ;  /* 0x0000000c07277224 */ /* 0x040fe200078e0227 */
[----:B------:R-:W-:Y:S01]  /*0f80*/  LOP3.LUT R28, R54, 0x28, RZ, 0xfc, !PT ;  /* 0x00000028361c7812 */ /* 0x000fe200078efcff */
[----:B------:R-:W-:Y:S01]  /*0f90*/  @!P5 IMAD.IADD R36, R36, 0x1, -R7 ;  /* 0x000000012424d824 */ /* 0x000fe200078e0a07 */
[----:B------:R-:W-:Y:S01]  /*0fa0*/  ISETP.GT.U32.AND P5, PT, R7, R14, PT ;  /* 0x0000000e0700720c */ /* 0x000fe20003fa4070 */
[----:B------:R-:W-:Y:S01]  /*0fb0*/  IMAD.HI.U32 R9, R8, R40, RZ ;  /* 0x0000002808097227 */ /* 0x000fe200078e00ff */
[----:B------:R-:W-:-:S02]  /*0fc0*/  IABS R45, R28 ;  /* 0x0000001c002d7213 */ /* 0x000fc40000000000 */
[----:B------:R-:W-:Y:S01]  /*0fd0*/  LOP3.LUT R32, R54, 0x30, RZ, 0xfc, !PT ;  /* 0x0000003036207812 */ /* 0x000fe200078efcff */
[----:B------:R-:W-:Y:S01]  /*0fe0*/  @!P6 IMAD.MOV R36, RZ, RZ, -R36 ;  /* 0x000000ffff24e224 */ /* 0x000fe200078e0a24 */
[C---:B------:R-:W-:Y:S01]  /*0ff0*/  ISETP.GT.U32.AND P6, PT, R7.reuse, R39, PT ;  /* 0x000000270700720c */ /* 0x040fe20003fc4070 */
[----:B------:R-:W-:Y:S01]  /*1000*/  @!P4 IMAD.IADD R16, R16, 0x1, -R7 ;  /* 0x000000011010c824 */ /* 0x000fe200078e0a07 */
[----:B------:R-:W-:Y:S01]  /*1010*/  IABS R48, R32 ;  /* 0x0000002000307213 */ /* 0x000fe20000000000 */
[----:B------:R-:W-:Y:S01]  /*1020*/  IMAD.MOV R9, RZ, RZ, -R9 ;  /* 0x000000ffff097224 */ /* 0x000fe200078e0a09 */
[----:B------:R-:W-:Y:S01]  /*1030*/  LOP3.LUT R49, R54, 0x34, RZ, 0xfc, !PT ;  /* 0x0000003436317812 */ /* 0x000fe200078efcff */
[----:B------:R-:W-:Y:S01]  /*1040*/  IMAD.HI.U32 R10, R8, R41, RZ ;  /* 0x00000029080a7227 */ /* 0x000fe200078e00ff */
[C---:B------:R-:W-:Y:S02]  /*1050*/  ISETP.GT.U32.AND P4, PT, R7.reuse, R16, PT ;  /* 0x000000100700720c */ /* 0x040fe40003f84070 */
[----:B------:R-:W-:Y:S01]  /*1060*/  IABS R50, R49 ;  /* 0x0000003100327213 */ /* 0x000fe20000000000 */
[--C-:B------:R-:W-:Y:S01]  /*1070*/  @!P5 IMAD.IADD R14, R14, 0x1, -R7.reuse ;  /* 0x000000010e0ed824 */ /* 0x100fe200078e0a07 */
[C---:B------:R-:W-:Y:S01]  /*1080*/  LOP3.LUT R30, R54.reuse, 0x2c, RZ, 0xfc, !PT ;  /* 0x0000002c361e7812 */ /* 0x040fe200078efcff */
[----:B------:R-:W-:Y:S01]  /*1090*/  IMAD R40, R7, R9, R40 ;  /* 0x0000000907287224 */ /* 0x000fe200078e0228 */
[----:B------:R-:W-:Y:S01]  /*10a0*/  LOP3.LUT R35, R54, 0x38, RZ, 0xfc, !PT ;  /* 0x0000003836237812 */ /* 0x000fe200078efcff */
[----:B------:R-:W-:Y:S01]  /*10b0*/  @!P6 IMAD.IADD R39, R39, 0x1, -R7 ;  /* 0x000000012727e824 */ /* 0x000fe200078e0a07 */
[----:B------:R-:W-:Y:S01]  /*10c0*/  ISETP.GT.U32.AND P5, PT, R7, R14, PT ;  /* 0x0000000e0700720c */ /* 0x000fe20003fa4070 */
[----:B------:R-:W-:Y:S01]  /*10d0*/  IMAD.HI.U32 R11, R8, R42, RZ ;  /* 0x0000002a080b7227 */ /* 0x000fe200078e00ff */
[----:B------:R-:W-:-:S02]  /*10e0*/  IABS R46, R30 ;  /* 0x0000001e002e7213 */ /* 0x000fc40000000000 */
[C---:B------:R-:W-:Y:S01]  /*10f0*/  ISETP.GT.U32.AND P6, PT, R7.reuse, R39, PT ;  /* 0x000000270700720c */ /* 0x040fe20003fc4070 */
[----:B------:R-:W-:Y:S01]  /*1100*/  IMAD.MOV R10, RZ, RZ, -R10 ;  /* 0x000000ffff0a7224 */ /* 0x000fe200078e0a0a */
[----:B------:R-:W-:Y:S01]  /*1110*/  IABS R51, R35 ;  /* 0x0000002300337213 */ /* 0x000fe20000000000 */
[----:B------:R-:W-:Y:S01]  /*1120*/  @!P4 IMAD.IADD R16, R16, 0x1, -R7 ;  /* 0x000000011010c824 */ /* 0x000fe200078e0a07 */
[C---:B------:R-:W-:Y:S01]  /*1130*/  ISETP.GT.U32.AND P4, PT, R7.reuse, R40, PT ;  /* 0x000000280700720c */ /* 0x040fe20003f84070 */
[----:B------:R-:W-:Y:S01]  /*1140*/  IMAD.MOV R11, RZ, RZ, -R11 ;  /* 0x000000ffff0b7224 */ /* 0x000fe200078e0a0b */
[C---:B------:R-:W-:Y:S01]  /*1150*/  LOP3.LUT R34, R54.reuse, 0x3c, RZ, 0xfc, !PT ;  /* 0x0000003c36227812 */ /* 0x040fe200078efcff */
[C---:B------:R-:W-:Y:S01]  /*1160*/  IMAD R41, R7.reuse, R10, R41 ;  /* 0x0000000a07297224 */ /* 0x040fe200078e0229 */
[----:B------:R-:W-:Y:S01]  /*1170*/  LOP3.LUT R20, R54, 0x40, RZ, 0xfc, !PT ;  /* 0x0000004036147812 */ /* 0x000fe200078efcff */
[C---:B------:R-:W-:Y:S01]  /*1180*/  IMAD R42, R7.reuse, R11, R42 ;  /* 0x0000000b072a7224 */ /* 0x040fe200078e022a */
[----:B------:R-:W-:Y:S01]  /*1190*/  IABS R52, R34 ;  /* 0x0000002200347213 */ /* 0x000fe20000000000 */
[--C-:B------:R-:W-:Y:S01]  /*11a0*/  @!P5 IMAD.IADD R14, R14, 0x1, -R7.reuse ;  /* 0x000000010e0ed824 */ /* 0x100fe200078e0a07 */
[----:B------:R-:W-:Y:S01]  /*11b0*/  ISETP.GT.U32.AND P5, PT, R7, R41, PT ;  /* 0x000000290700720c */ /* 0x000fe20003fa4070 */
[----:B------:R-:W-:Y:S01]  /*11c0*/  @!P6 IMAD.IADD R39, R39, 0x1, -R7 ;  /* 0x000000012727e824 */ /* 0x000fe200078e0a07 */
[----:B------:R-:W-:Y:S01]  /*11d0*/  ISETP.GT.U32.AND P6, PT, R7, R42, PT ;  /* 0x0000002a0700720c */ /* 0x000fe20003fc4070 */
[----:B------:R-:W-:Y:S01]  /*11e0*/  IMAD.HI.U32 R12, R8, R43, RZ ;  /* 0x0000002b080c7227 */ /* 0x000fe200078e00ff */
[----:B------:R-:W-:-:S02]  /*11f0*/  IABS R53, R20 ;  /* 0x0000001400357213 */ /* 0x000fc40000000000 */
[----:B------:R-:W-:Y:S01]  /*1200*/  LOP3.LUT R47, R54, 0x44, RZ, 0xfc, !PT ;  /* 0x00000044362f7812 */ /* 0x000fe200078efcff */
[--C-:B------:R-:W-:Y:S01]  /*1210*/  @!P4 IMAD.IADD R40, R40, 0x1, -R7.reuse ;  /* 0x000000012828c824 */ /* 0x100fe200078e0a07 */
[----:B------:R-:W-:Y:S01]  /*1220*/  LOP3.LUT R22, R54, 0x48, RZ, 0xfc, !PT ;  /* 0x0000004836167812 */ /* 0x000fe200078efcff */
[----:B------:R-:W-:Y:S01]  /*1230*/  IMAD.MOV R12, RZ, RZ, -R12 ;  /* 0x000000ffff0c7224 */ /* 0x000fe200078e0a0c */
[----:B------:R-:W-:Y:S01]  /*1240*/  IABS R55, R47 ;  /* 0x0000002f00377213 */ /* 0x000fe20000000000 */
[----:B------:R-:W-:Y:S01]  /*1250*/  IMAD.HI.U32 R9, R8, R44, RZ ;  /* 0x0000002c08097227 */ /* 0x000fe200078e00ff */
[----:B------:R-:W-:Y:S02]  /*1260*/  ISETP.GT.U32.AND P4, PT, R7, R40, PT ;  /* 0x000000280700720c */ /* 0x000fe40003f84070 */
[----:B------:R-:W-:Y:S01]  /*1270*/  LOP3.LUT R21, R54, 0x4c, RZ, 0xfc, !PT ;  /* 0x0000004c36157812 */ /* 0x000fe200078efcff */
[--C-:B------:R-:W-:Y:S01]  /*1280*/  @!P5 IMAD.IADD R41, R41, 0x1, -R7.reuse ;  /* 0x000000012929d824 */ /* 0x100fe200078e0a07 */
[----:B------:R-:W-:Y:S01]  /*1290*/  IABS R58, R22 ;  /* 0x00000016003a7213 */ /* 0x000fe20000000000 */
[----:B------:R-:W-:Y:S01]  /*12a0*/  @!P6 IMAD.IADD R42, R42, 0x1, -R7 ;  /* 0x000000012a2ae824 */ /* 0x000fe200078e0a07 */
[----:B------:R-:W-:Y:S01]  /*12b0*/  LOP3.LUT R17, R54, 0x50, RZ, 0xfc, !PT ;  /* 0x0000005036117812 */ /* 0x000fe200078efcff */
[C---:B------:R-:W-:Y:S01]  /*12c0*/  IMAD R43, R7.reuse, R12, R43 ;  /* 0x0000000c072b7224 */ /* 0x040fe200078e022b */
[C---:B------:R-:W-:Y:S01]  /*12d0*/  ISETP.GT.U32.AND P5, PT, R7.reuse, R41, PT ;  /* 0x000000290700720c */ /* 0x040fe20003fa4070 */
[----:B------:R-:W-:Y:S01]  /*12e0*/  IMAD.MOV R11, RZ, RZ, -R9 ;  /* 0x000000ffff0b7224 */ /* 0x000fe200078e0a09 */
[----:B------:R-:W-:Y:S01]  /*12f0*/  ISETP.GT.U32.AND P6, PT, R7, R42, PT ;  /* 0x0000002a0700720c */ /* 0x000fe20003fc4070 */
[----:B------:R-:W-:Y:S01]  /*1300*/  IMAD.HI.U32 R9, R8, R45, RZ ;  /* 0x0000002d08097227 */ /* 0x000fe200078e00ff */
[----:B------:R-:W-:-:S02]  /*1310*/  IABS R60, R21 ;  /* 0x00000015003c7213 */ /* 0x000fc40000000000 */
[----:B------:R-:W-:Y:S01]  /*1320*/  IABS R62, R17 ;  /* 0x00000011003e7213 */ /* 0x000fe20000000000 */
[----:B------:R-:W-:Y:S01]  /*1330*/  @!P4 IMAD.IADD R40, R40, 0x1, -R7 ;  /* 0x000000012828c824 */ /* 0x000fe200078e0a07 */
[C---:B------:R-:W-:Y:S01]  /*1340*/  ISETP.GT.U32.AND P4, PT, R7.reuse, R43, PT ;  /* 0x0000002b0700720c */ /* 0x040fe20003f84070 */
[----:B------:R-:W-:Y:S01]  /*1350*/  IMAD R44, R7, R11, R44 ;  /* 0x0000000b072c7224 */ /* 0x000fe200078e022c */
[C---:B------:R-:W-:Y:S01]  /*1360*/  LOP3.LUT R19, R54.reuse, 0x54, RZ, 0xfc, !PT ;  /* 0x0000005436137812 */ /* 0x040fe200078efcff */
[----:B------:R-:W-:Y:S01]  /*1370*/  IMAD.MOV R12, RZ, RZ, -R9 ;  /* 0x000000ffff0c7224 */ /* 0x000fe200078e0a09 */
[----:B------:R-:W-:Y:S01]  /*1380*/  LOP3.LUT R29, R54, 0x58, RZ, 0xfc, !PT ;  /* 0x00000058361d7812 */ /* 0x000fe200078efcff */
[----:B------:R-:W-:Y:S01]  /*1390*/  @!P5 IMAD.IADD R41, R41, 0x1, -R7 ;  /* 0x000000012929d824 */ /* 0x000fe200078e0a07 */
[C---:B------:R-:W-:Y:S01]  /*13a0*/  ISETP.GT.U32.AND P5, PT, R7.reuse, R44, PT ;  /* 0x0000002c0700720c */ /* 0x040fe20003fa4070 */
[C---:B------:R-:W-:Y:S01]  /*13b0*/  IMAD R45, R7.reuse, R12, R45 ;  /* 0x0000000c072d7224 */ /* 0x040fe200078e022d */
[----:B------:R-:W-:Y:S01]  /*13c0*/  IABS R63, R19 ;  /* 0x00000013003f7213 */ /* 0x000fe20000000000 */
[----:B------:R-:W-:Y:S01]  /*13d0*/  @!P6 IMAD.IADD R42, R42, 0x1, -R7 ;  /* 0x000000012a2ae824 */ /* 0x000fe200078e0a07 */
[----:B------:R-:W-:Y:S01]  /*13e0*/  IABS R64, R29 ;  /* 0x0000001d00407213 */ /* 0x000fe20000000000 */
[----:B------:R-:W-:Y:S01]  /*13f0*/  IMAD.HI.U32 R11, R8, R48, RZ ;  /* 0x00000030080b7227 */ /* 0x000fe200078e00ff */
[----:B------:R-:W-:-:S02]  /*1400*/  ISETP.GT.U32.AND P6, PT, R7, R45, PT ;  /* 0x0000002d0700720c */ /* 0x000fc40003fc4070 */
[C---:B------:R-:W-:Y:S01]  /*1410*/  LOP3.LUT R23, R54.reuse, 0x5c, RZ, 0xfc, !PT ;  /* 0x0000005c36177812 */ /* 0x040fe200078efcff */
[----:B------:R-:W-:Y:S01]  /*1420*/  @!P4 IMAD.IADD R43, R43, 0x1, -R7 ;  /* 0x000000012b2bc824 */ /* 0x000fe200078e0a07 */
[----:B------:R-:W-:Y:S01]  /*1430*/  LOP3.LUT R27, R54, 0x60, RZ, 0xfc, !PT ;  /* 0x00000060361b7812 */ /* 0x000fe200078efcff */
[----:B------:R-:W-:Y:S01]  /*1440*/  IMAD.MOV R11, RZ, RZ, -R11 ;  /* 0x000000ffff0b7224 */ /* 0x000fe200078e0a0b */
[----:B------:R-:W-:Y:S01]  /*1450*/  IABS R65, R23 ;  /* 0x0000001700417213 */ /* 0x000fe20000000000 */
[----:B------:R-:W-:Y:S01]  /*1460*/  @!P5 IMAD.IADD R44, R44, 0x1, -R7 ;  /* 0x000000012c2cd824 */ /* 0x000fe200078e0a07 */
[C---:B------:R-:W-:Y:S01]  /*1470*/  ISETP.GT.U32.AND P4, PT, R7.reuse, R43, PT ;  /* 0x0000002b0700720c */ /* 0x040fe20003f84070 */
[----:B------:R-:W-:Y:S01]  /*1480*/  IMAD R48, R7, R11, R48 ;  /* 0x0000000b07307224 */ /* 0x000fe200078e0230 */
[----:B------:R-:W-:Y:S01]  /*1490*/  IABS R66, R27 ;  /* 0x0000001b00427213 */ /* 0x000fe20000000000 */
[----:B------:R-:W-:Y:S01]  /*14a0*/  IMAD.HI.U32 R9, R8, R50, RZ ;  /* 0x0000003208097227 */ /* 0x000fe200078e00ff */
[----:B------:R-:W-:-:S02]  /*14b0*/  LOP3.LUT R25, R54, 0x64, RZ, 0xfc, !PT ;  /* 0x0000006436197812 */ /* 0x000fc400078efcff */
[----:B------:R-:W-:Y:S01]  /*14c0*/  LOP3.LUT R33, R54, 0x68, RZ, 0xfc, !PT ;  /* 0x0000006836217812 */ /* 0x000fe200078efcff */
[----:B------:R-:W-:Y:S01]  /*14d0*/  @!P6 IMAD.IADD R45, R45, 0x1, -R7 ;  /* 0x000000012d2de824 */ /* 0x000fe200078e0a07 */
[----:B------:R-:W-:Y:S01]  /*14e0*/  ISETP.GT.U32.AND P6, PT, R7, R44, PT ;  /* 0x0000002c0700720c */ /* 0x000fe20003fc4070 */
[----:B------:R-:W-:Y:S01]  /*14f0*/  IMAD.MOV R9, RZ, RZ, -R9 ;  /* 0x000000ffff097224 */ /* 0x000fe200078e0a09 */
[----:B------:R-:W-:Y:S01]  /*1500*/  IABS R67, R25 ;  /* 0x0000001900437213 */ /* 0x000fe20000000000 */
[----:B------:R-:W-:Y:S01]  /*1510*/  IMAD.HI.U32 R10, R8, R46, RZ ;  /* 0x0000002e080a7227 */ /* 0x000fe200078e00ff */
[----:B------:R-:W-:Y:S02]  /*1520*/  IABS R68, R33 ;  /* 0x0000002100447213 */ /* 0x000fe40000000000 */
[C---:B------:R-:W-:Y:S01]  /*1530*/  LOP3.LUT R77, R54.reuse, 0x70, RZ, 0xfc, !PT ;  /* 0x00000070364d7812 */ /* 0x040fe200078efcff */
[----:B------:R-:W-:Y:S01]  /*1540*/  @!P4 IMAD.IADD R43, R43, 0x1, -R7 ;  /* 0x000000012b2bc824 */ /* 0x000fe200078e0a07 */
[C---:B------:R-:W-:Y:S01]  /*1550*/  ISETP.GT.U32.AND P4, PT, R7.reuse, R48, PT ;  /* 0x000000300700720c */ /* 0x040fe20003f84070 */
[----:B------:R-:W-:Y:S01]  /*1560*/  IMAD R50, R7, R9, R50 ;  /* 0x0000000907327224 */ /* 0x000fe200078e0232 */
[----:B------:R-:W-:Y:S01]  /*1570*/  LOP3.LUT R73, R54, 0x74, RZ, 0xfc, !PT ;  /* 0x0000007436497812 */ /* 0x000fe200078efcff */
[----:B------:R-:W-:Y:S01]  /*1580*/  IMAD.HI.U32 R9, R8, R51, RZ ;  /* 0x0000003308097227 */ /* 0x000fe200078e00ff */
[----:B------:R-:W-:-:S02]  /*1590*/  IABS R70, R77 ;  /* 0x0000004d00467213 */ /* 0x000fc40000000000 */
[----:B------:R-:W-:Y:S01]  /*15a0*/  IABS R71, R73 ;  /* 0x0000004900477213 */ /* 0x000fe20000000000 */
[----:B------:R-:W-:Y:S01]  /*15b0*/  @!P6 IMAD.IADD R44, R44, 0x1, -R7 ;  /* 0x000000012c2ce824 */ /* 0x000fe200078e0a07 */
[C---:B------:R-:W-:Y:S01]  /*15c0*/  ISETP.GT.U32.AND P6, PT, R7.reuse, R50, PT ;  /* 0x000000320700720c */ /* 0x040fe20003fc4070 */
[----:B------:R-:W-:Y:S01]  /*15d0*/  IMAD.MOV R10, RZ, RZ, -R10 ;  /* 0x000000ffff0a7224 */ /* 0x000fe200078e0a0a */
[C---:B------:R-:W-:Y:S01]  /*15e0*/  LOP3.LUT R78, R54.reuse, 0x6c, RZ, 0xfc, !PT ;  /* 0x0000006c364e7812 */ /* 0x040fe200078efcff */
[----:B------:R-:W-:Y:S01]  /*15f0*/  IMAD.MOV R12, RZ, RZ, -R9 ;  /* 0x000000ffff0c7224 */ /* 0x000fe200078e0a09 */
[----:B------:R-:W-:Y:S01]  /*1600*/  LOP3.LUT R31, R54, 0x7c, RZ, 0xfc, !PT ;  /* 0x0000007c361f7812 */ /* 0x000fe200078efcff */
[----:B------:R-:W-:Y:S01]  /*1610*/  @!P4 IMAD.IADD R48, R48, 0x1, -R7 ;  /* 0x000000013030c824 */ /* 0x000fe200078e0a07 */
[----:B------:R-:W-:Y:S01]  /*1620*/  IABS R69, R78 ;  /* 0x0000004e00457213 */ /* 0x000fe20000000000 */
[C---:B------:R-:W-:Y:S01]  /*1630*/  IMAD R46, R7.reuse, R10, R46 ;  /* 0x0000000a072e7224 */ /* 0x040fe200078e022e */
[----:B------:R-:W-:Y:S01]  /*1640*/  LOP3.LUT R85, R54, 0x80, RZ, 0xfc, !PT ;  /* 0x0000008036557812 */ /* 0x000fe200078efcff */
[----:B------:R-:W-:Y:S01]  /*1650*/  IMAD.HI.U32 R10, R8, R52, RZ ;  /* 0x00000034080a7227 */ /* 0x000fe200078e00ff */
[----:B------:R-:W-:-:S02]  /*1660*/  ISETP.GT.U32.AND P4, PT, R7, R48, PT ;  /* 0x000000300700720c */ /* 0x000fc40003f84070 */
[C---:B------:R-:W-:Y:S01]  /*1670*/  ISETP.GT.U32.AND P5, PT, R7.reuse, R46, PT ;  /* 0x0000002e0700720c */ /* 0x040fe20003fa4070 */
[----:B------:R-:W-:Y:S01]  /*1680*/  @!P6 IMAD.IADD R50, R50, 0x1, -R7 ;  /* 0x000000013232e824 */ /* 0x000fe200078e0a07 */
[----:B------:R-:W-:Y:S01]  /*1690*/  IABS R75, R31 ;  /* 0x0000001f004b7213 */ /* 0x000fe20000000000 */
[C---:B------:R-:W-:Y:S01]  /*16a0*/  IMAD R51, R7.reuse, R12, R51 ;  /* 0x0000000c07337224 */ /* 0x040fe200078e0233 */
[----:B------:R-:W-:Y:S01]  /*16b0*/  LOP3.LUT R105, R54, 0x84, RZ, 0xfc, !PT ;  /* 0x0000008436697812 */ /* 0x000fe200078efcff */
[----:B------:R-:W-:Y:S01]  /*16c0*/  IMAD.MOV R10, RZ, RZ, -R10 ;  /* 0x000000ffff0a7224 */ /* 0x000fe200078e0a0a */
[C---:B------:R-:W-:Y:S01]  /*16d0*/  ISETP.GT.U32.AND P6, PT, R7.reuse, R50, PT ;  /* 0x000000320700720c */ /* 0x040fe20003fc4070 */
[----:B------:R-:W-:Y:S01]  /*16e0*/  IMAD.HI.U32 R11, R8, R53, RZ ;  /* 0x00000035080b7227 */ /* 0x000fe200078e00ff */
[----:B------:R-:W-:Y:S02]  /*16f0*/  IABS R96, R85 ;  /* 0x0000005500607213 */ /* 0x000fe40000000000 */
[----:B------:R-:W-:Y:S01]  /*1700*/  IABS R97, R105 ;  /* 0x0000006900617213 */ /* 0x000fe20000000000 */
[----:B------:R-:W-:Y:S01]  /*1710*/  @!P4 IMAD.IADD R48, R48, 0x1, -R7 ;  /* 0x000000013030c824 */ /* 0x000fe200078e0a07 */
[C---:B------:R-:W-:Y:S01]  /*1720*/  ISETP.GT.U32.AND P4, PT, R7.reuse, R51, PT ;  /* 0x000000330700720c */ /* 0x040fe20003f84070 */
[----:B------:R-:W-:Y:S01]  /*1730*/  IMAD R52, R7, R10, R52 ;  /* 0x0000000a07347224 */ /* 0x000fe200078e0234 */
[C---:B------:R-:W-:Y:S01]  /*1740*/  LOP3.LUT R95, R54.reuse, 0x88, RZ, 0xfc, !PT ;  /* 0x00000088365f7812 */ /* 0x040fe200078efcff */
[----:B------:R-:W-:Y:S01]  /*1750*/  IMAD.MOV R18, RZ, RZ, -R11 ;  /* 0x000000ffff127224 */ /* 0x000fe200078e0a0b */
[----:B------:R-:W-:Y:S01]  /*1760*/  LOP3.LUT R113, R54, 0x8c, RZ, 0xfc, !PT ;  /* 0x0000008c36717812 */ /* 0x000fe200078efcff */
[----:B------:R-:W-:Y:S01]  /*1770*/  IMAD.HI.U32 R9, R8, R55, RZ ;  /* 0x0000003708097227 */ /* 0x000fe200078e00ff */
[----:B------:R-:W-:-:S02]  /*1780*/  IABS R98, R95 ;  /* 0x0000005f00627213 */ /* 0x000fc40000000000 */
[----:B------:R-:W-:Y:S01]  /*1790*/  IABS R99, R113 ;  /* 0x0000007100637213 */ /* 0x000fe20000000000 */
[----:B------:R-:W-:Y:S01]  /*17a0*/  @!P6 IMAD.IADD R50, R50, 0x1, -R7 ;  /* 0x000000013232e824 */ /* 0x000fe200078e0a07 */
[C---:B------:R-:W-:Y:S01]  /*17b0*/  ISETP.GT.U32.AND P6, PT, R7.reuse, R52, PT ;  /* 0x000000340700720c */ /* 0x040fe20003fc4070 */
[----:B------:R-:W-:Y:S01]  /*17c0*/  IMAD R53, R7, R18, R53 ;  /* 0x0000001207357224 */ /* 0x000fe200078e0235 */
[C---:B------:R-:W-:Y:S01]  /*17d0*/  LOP3.LUT R133, R54.reuse, 0x94, RZ, 0xfc, !PT ;  /* 0x0000009436857812 */ /* 0x040fe200078efcff */
[----:B------:R-:W-:Y:S01]  /*17e0*/  @!P4 IMAD.IADD R51, R51, 0x1, -R7 ;  /* 0x000000013333c824 */ /* 0x000fe200078e0a07 */
[----:B------:R-:W-:Y:S01]  /*17f0*/  LOP3.LUT R136, R54, 0x90, RZ, 0xfc, !PT ;  /* 0x0000009036887812 */ /* 0x000fe200078efcff */
[----:B------:R-:W-:Y:S01]  /*1800*/  IMAD.MOV R10, RZ, RZ, -R9 ;  /* 0x000000ffff0a7224 */ /* 0x000fe200078e0a09 */
[----:B------:R-:W-:Y:S01]  /*1810*/  ISETP.GT.U32.AND P4, PT, R7, R53, PT ;  /* 0x000000350700720c */ /* 0x000fe20003f84070 */
[----:B------:R-:W-:Y:S01]  /*1820*/  IMAD.HI.U32 R9, R8, R58, RZ ;  /* 0x0000003a08097227 */ /* 0x000fe200078e00ff */
[----:B------:R-:W-:-:S02]  /*1830*/  IABS R101, R133 ;  /* 0x0000008500657213 */ /* 0x000fc40000000000 */
[----:B------:R-:W-:Y:S01]  /*1840*/  IABS R100, R136 ;  /* 0x0000008800647213 */ /* 0x000fe20000000000 */
[C---:B------:R-:W-:Y:S01]  /*1850*/  IMAD R55, R7.reuse, R10, R55 ;  /* 0x0000000a07377224 */ /* 0x040fe200078e0237 */
[----:B------:R-:W-:Y:S01]  /*1860*/  LOP3.LUT R138, R54, 0x98, RZ, 0xfc, !PT ;  /* 0x00000098368a7812 */ /* 0x000fe200078efcff */
[--C-:B------:R-:W-:Y:S01]  /*1870*/  @!P6 IMAD.IADD R52, R52, 0x1, -R7.reuse ;  /* 0x000000013434e824 */ /* 0x100fe200078e0a07 */
[----:B------:R-:W-:Y:S01]  /*1880*/  ISETP.GT.U32.AND P6, PT, R7, R51, PT ;  /* 0x000000330700720c */ /* 0x000fe20003fc4070 */
[----:B------:R-:W-:Y:S01]  /*1890*/  @!P3 IMAD.MOV R14, RZ, RZ, -R14 ;  /* 0x000000ffff0eb224 */ /* 0x000fe200078e0a0e */
[----:B------:R-:W-:Y:S01]  /*18a0*/  IABS R102, R138 ;  /* 0x0000008a00667213 */ /* 0x000fe20000000000 */
[----:B------:R-:W-:Y:S01]  /*18b0*/  IMAD.HI.U32 R10, R8, R60, RZ ;  /* 0x0000003c080a7227 */ /* 0x000fe200078e00ff */
[C---:B------:R-:W-:Y:S02]  /*18c0*/  LOP3.LUT R135, R54.reuse, 0x9c, RZ, 0xfc, !PT ;  /* 0x0000009c36877812 */ /* 0x040fe400078efcff */
[----:B------:R-:W-:Y:S01]  /*18d0*/  LOP3.LUT R131, R54, 0xa0, RZ, 0xfc, !PT ;  /* 0x000000a036837812 */ /* 0x000fe200078efcff */
[----:B------:R-:W-:Y:S01]  /*18e0*/  @!P4 IMAD.IADD R53, R53, 0x1, -R7 ;  /* 0x000000013535c824 */ /* 0x000fe200078e0a07 */
[C---:B------:R-:W-:Y:S01]  /*18f0*/  ISETP.GT.U32.AND P4, PT, R7.reuse, R52, PT ;  /* 0x000000340700720c */ /* 0x040fe20003f84070 */
[----:B------:R-:W-:Y:S01]  /*1900*/  IMAD.MOV R9, RZ, RZ, -R9 ;  /* 0x000000ffff097224 */ /* 0x000fe200078e0a09 */
[----:B------:R-:W-:Y:S01]  /*1910*/  IABS R103, R135 ;  /* 0x0000008700677213 */ /* 0x000fe20000000000 */
[----:B------:R-:W-:Y:S01]  /*1920*/  IMAD.HI.U32 R11, R8, R62, RZ ;  /* 0x0000003e080b7227 */ /* 0x000fe200078e00ff */
[----:B------:R-:W-:-:S02]  /*1930*/  ISETP.GT.U32.AND P3, PT, R7, R53, PT ;  /* 0x000000350700720c */ /* 0x000fc40003f64070 */
[----:B------:R-:W-:Y:S01]  /*1940*/  IABS R104, R131 ;  /* 0x0000008300687213 */ /* 0x000fe20000000000 */
[----:B------:R-:W-:Y:S01]  /*1950*/  @!P6 IMAD.IADD R51, R51, 0x1, -R7 ;  /* 0x000000013333e824 */ /* 0x000fe200078e0a07 */
[C---:B------:R-:W-:Y:S01]  /*1960*/  ISETP.GT.U32.AND P6, PT, R7.reuse, R55, PT ;  /* 0x000000370700720c */ /* 0x040fe20003fc4070 */
[----:B------:R-:W-:Y:S01]  /*1970*/  IMAD.MOV R10, RZ, RZ, -R10 ;  /* 0x000000ffff0a7224 */ /* 0x000fe200078e0a0a */
[C---:B------:R-:W-:Y:S01]  /*1980*/  LOP3.LUT R110, R54.reuse, 0xa4, RZ, 0xfc, !PT ;  /* 0x000000a4366e7812 */ /* 0x040fe200078efcff */
[C---:B------:R-:W-:Y:S01]  /*1990*/  IMAD R58, R7.reuse, R9, R58 ;  /* 0x00000009073a7224 */ /* 0x040fe200078e023a */
[C---:B------:R-:W-:Y:S01]  /*19a0*/  LOP3.LUT R137, R54.reuse, 0xa8, RZ, 0xfc, !PT ;  /* 0x000000a836897812 */ /* 0x040fe200078efcff */
[----:B------:R-:W-:Y:S01]  /*19b0*/  IMAD.MOV R11, RZ, RZ, -R11 ;  /* 0x000000ffff0b7224 */ /* 0x000fe200078e0a0b */
[----:B------:R-:W-:Y:S01]  /*19c0*/  IABS R80, R110 ;  /* 0x0000006e00507213 */ /* 0x000fe20000000000 */
[C---:B------:R-:W-:Y:S01]  /*19d0*/  IMAD R60, R7.reuse, R10, R60 ;  /* 0x0000000a073c7224 */ /* 0x040fe200078e023c */
[----:B------:R-:W-:Y:S01]  /*19e0*/  LOP3.LUT R134, R54, 0xac, RZ, 0xfc, !PT ;  /* 0x000000ac36867812 */ /* 0x000fe200078efcff */
[--C-:B------:R-:W-:Y:S01]  /*19f0*/  @!P4 IMAD.IADD R52, R52, 0x1, -R7.reuse ;  /* 0x000000013434c824 */ /* 0x100fe200078e0a07 */
[C---:B------:R-:W-:Y:S01]  /*1a00*/  ISETP.GT.U32.AND P4, PT, R7.reuse, R58, PT ;  /* 0x0000003a0700720c */ /* 0x040fe20003f84070 */
[----:B------:R-:W-:Y:S01]  /*1a10*/  IMAD R62, R7, R11, R62 ;  /* 0x0000000b073e7224 */ /* 0x000fe200078e023e */
[----:B------:R-:W-:Y:S01]  /*1a20*/  LOP3.LUT R128, R54, 0xb0, RZ, 0xfc, !PT ;  /* 0x000000b036807812 */ /* 0x000fe200078efcff */
[--C-:B------:R-:W-:Y:S01]  /*1a30*/  @!P3 IMAD.IADD R53, R53, 0x1, -R7.reuse ;  /* 0x000000013535b824 */ /* 0x100fe200078e0a07 */
[----:B------:R-:W-:Y:S01]  /*1a40*/  ISETP.GT.U32.AND P3, PT, R7, R60, PT ;  /* 0x0000003c0700720c */ /* 0x000fe20003f64070 */
[----:B------:R-:W-:Y:S01]  /*1a50*/  @!P6 IMAD.IADD R55, R55, 0x1, -R7 ;  /* 0x000000013737e824 */ /* 0x000fe200078e0a07 */
[----:B------:R-:W-:Y:S01]  /*1a60*/  ISETP.GT.U32.AND P6, PT, R7, R62, PT ;  /* 0x0000003e0700720c */ /* 0x000fe20003fc4070 */
[----:B------:R-:W-:Y:S01]  /*1a70*/  IMAD.HI.U32 R12, R8, R63, RZ ;  /* 0x0000003f080c7227 */ /* 0x000fe200078e00ff */
[----:B------:R-:W-:-:S02]  /*1a80*/  IABS R92, R137 ;  /* 0x00000089005c7213 */ /* 0x000fc40000000000 */
[----:B------:R-:W-:Y:S01]  /*1a90*/  IABS R82, R134 ;  /* 0x0000008600527213 */ /* 0x000fe20000000000 */
[----:B------:R-:W-:Y:S01]  /*1aa0*/  IMAD.MOV R12, RZ, RZ, -R12 ;  /* 0x000000ffff0c7224 */ /* 0x000fe200078e0a0c */
[----:B------:R-:W-:Y:S01]  /*1ab0*/  LOP3.LUT R112, R54, 0xb4, RZ, 0xfc, !PT ;  /* 0x000000b436707812 */ /* 0x000fe200078efcff */
[----:B------:R-:W-:Y:S01]  /*1ac0*/  @!P4 IMAD.IADD R58, R58, 0x1, -R7 ;  /* 0x000000013a3ac824 */ /* 0x000fe200078e0a07 */
[C---:B------:R-:W-:Y:S01]  /*1ad0*/  ISETP.GT.U32.AND P4, PT, R7.reuse, R55, PT ;  /* 0x000000370700720c */ /* 0x040fe20003f84070 */
[C---:B------:R-:W-:Y:S01]  /*1ae0*/  IMAD R63, R7.reuse, R12, R63 ;  /* 0x0000000c073f7224 */ /* 0x040fe200078e023f */
[----:B------:R-:W-:Y:S01]  /*1af0*/  LOP3.LUT R130, R54, 0xb8, RZ, 0xfc, !PT ;  /* 0x000000b836827812 */ /* 0x000fe200078efcff */
[--C-:B------:R-:W-:Y:S01]  /*1b00*/  @!P3 IMAD.IADD R60, R60, 0x1, -R7.reuse ;  /* 0x000000013c3cb824 */ /* 0x100fe200078e0a07 */
[C---:B------:R-:W-:Y:S01]  /*1b10*/  ISETP.GT.U32.AND P3, PT, R7.reuse, R58, PT ;  /* 0x0000003a0700720c */ /* 0x040fe20003f64070 */
[----:B------:R-:W-:Y:S01]  /*1b20*/  @!P6 IMAD.IADD R62, R62, 0x1, -R7 ;  /* 0x000000013e3ee824 */ /* 0x000fe200078e0a07 */
[----:B------:R-:W-:Y:S01]  /*1b30*/  LOP3.LUT R114, R54, 0xbc, RZ, 0xfc, !PT ;  /* 0x000000bc36727812 */ /* 0x000fe200078efcff */
[----:B------:R-:W-:Y:S01]  /*1b40*/  IMAD.HI.U32 R9, R8, R64, RZ ;  /* 0x0000004008097227 */ /* 0x000fe200078e00ff */
[----:B------:R-:W-:-:S02]  /*1b50*/  ISETP.GT.U32.AND P6, PT, R7, R60, PT ;  /* 0x0000003c0700720c */ /* 0x000fc40003fc4070 */
[C---:B------:R-:W-:Y:S01]  /*1b60*/  LOP3.LUT R115, R54.reuse, 0xc0, RZ, 0xfc, !PT ;  /* 0x000000c036737812 */ /* 0x040fe200078efcff */
[----:B------:R-:W-:Y:S01]  /*1b70*/  IMAD.MOV R9, RZ, RZ, -R9 ;  /* 0x000000ffff097224 */ /* 0x000fe200078e0a09 */
[----:B------:R-:W-:Y:S01]  /*1b80*/  LOP3.LUT R116, R54, 0xc4, RZ, 0xfc, !PT ;  /* 0x000000c436747812 */ /* 0x000fe200078efcff */
[--C-:B------:R-:W-:Y:S01]  /*1b90*/  @!P4 IMAD.IADD R55, R55, 0x1, -R7.reuse ;  /* 0x000000013737c824 */ /* 0x100fe200078e0a07 */
[C---:B------:R-:W-:Y:S01]  /*1ba0*/  ISETP.GT.U32.AND P4, PT, R7.reuse, R63, PT ;  /* 0x0000003f0700720c */ /* 0x040fe20003f84070 */
[C---:B------:R-:W-:Y:S01]  /*1bb0*/  IMAD R64, R7.reuse, R9, R64 ;  /* 0x0000000907407224 */ /* 0x040fe200078e0240 */
[----:B------:R-:W-:Y:S01]  /*1bc0*/  IABS R18, R116 ;  /* 0x0000007400127213 */ /* 0x000fe20000000000 */
[----:B------:R-:W-:Y:S01]  /*1bd0*/  IMAD.HI.U32 R10, R8, R65, RZ ;  /* 0x00000041080a7227 */ /* 0x000fe200078e00ff */
[C---:B------:R-:W-:Y:S02]  /*1be0*/  LOP3.LUT R118, R54.reuse, 0xc8, RZ, 0xfc, !PT ;  /* 0x000000c836767812 */ /* 0x040fe400078efcff */
[----:B------:R-:W-:Y:S01]  /*1bf0*/  LOP3.LUT R126, R54, 0xcc, RZ, 0xfc, !PT ;  /* 0x000000cc367e7812 */ /* 0x000fe200078efcff */
[----:B------:R-:W-:Y:S01]  /*1c00*/  @!P6 IMAD.IADD R60, R60, 0x1, -R7 ;  /* 0x000000013c3ce824 */ /* 0x000fe200078e0a07 */
[----:B------:R-:W-:Y:S01]  /*1c10*/  ISETP.GT.U32.AND P6, PT, R7, R64, PT ;  /* 0x000000400700720c */ /* 0x000fe20003fc4070 */
[----:B------:R-:W-:Y:S01]  /*1c20*/  IMAD.MOV R10, RZ, RZ, -R10 ;  /* 0x000000ffff0a7224 */ /* 0x000fe200078e0a0a */
[----:B------:R-:W-:Y:S01]  /*1c30*/  IABS R90, R118 ;  /* 0x00000076005a7213 */ /* 0x000fe20000000000 */
[----:B------:R-:W-:Y:S01]  /*1c40*/  IMAD.HI.U32 R11, R8, R66, RZ ;  /* 0x00000042080b7227 */ /* 0x000fe200078e00ff */
[----:B------:R-:W-:-:S02]  /*1c50*/  IABS R84, R126 ;  /* 0x0000007e00547213 */ /* 0x000fc40000000000 */
[C---:B------:R-:W-:Y:S01]  /*1c60*/  LOP3.LUT R120, R54.reuse, 0xd4, RZ, 0xfc, !PT ;  /* 0x000000d436787812 */ /* 0x040fe200078efcff */
[----:B------:R-:W-:Y:S01]  /*1c70*/  @!P4 IMAD.IADD R63, R63, 0x1, -R7 ;  /* 0x000000013f3fc824 */ /* 0x000fe200078e0a07 */
[----:B------:R-:W-:Y:S01]  /*1c80*/  LOP3.LUT R121, R54, 0xd8, RZ, 0xfc, !PT ;  /* 0x000000d836797812 */ /* 0x000fe200078efcff */
[C---:B------:R-:W-:Y:S01]  /*1c90*/  IMAD R65, R7.reuse, R10, R65 ;  /* 0x0000000a07417224 */ /* 0x040fe200078e0241 */
[----:B------:R-:W-:Y:S01]  /*1ca0*/  IABS R88, R120 ;  /* 0x0000007800587213 */ /* 0x000fe20000000000 */
[----:B------:R-:W-:Y:S01]  /*1cb0*/  IMAD.MOV R11, RZ, RZ, -R11 ;  /* 0x000000ffff0b7224 */ /* 0x000fe200078e0a0b */
[----:B------:R-:W-:Y:S01]  /*1cc0*/  ISETP.GT.U32.AND P4, PT, R7, R63, PT ;  /* 0x0000003f0700720c */ /* 0x000fe20003f84070 */
[----:B------:R-:W-:Y:S01]  /*1cd0*/  @!P6 IMAD.IADD R64, R64, 0x1, -R7 ;  /* 0x000000014040e824 */ /* 0x000fe200078e0a07 */
[----:B------:R-:W-:Y:S01]  /*1ce0*/  IABS R79, R121 ;  /* 0x00000079004f7213 */ /* 0x000fe20000000000 */
[----:B------:R-:W-:Y:S01]  /*1cf0*/  IMAD.HI.U32 R12, R8, R67, RZ ;  /* 0x00000043080c7227 */ /* 0x000fe200078e00ff */
[----:B------:R-:W-:-:S02]  /*1d00*/  LOP3.LUT R119, R54, 0xd0, RZ, 0xfc, !PT ;  /* 0x000000d036777812 */ /* 0x000fc400078efcff */
[C---:B------:R-:W-:Y:S01]  /*1d10*/  ISETP.GT.U32.AND P6, PT, R7.reuse, R64, PT ;  /* 0x000000400700720c */ /* 0x040fe20003fc4070 */
[C---:B------:R-:W-:Y:S01]  /*1d20*/  IMAD R66, R7.reuse, R11, R66 ;  /* 0x0000000b07427224 */ /* 0x040fe200078e0242 */
[----:B------:R-:W-:Y:S01]  /*1d30*/  IABS R89, R119 ;  /* 0x0000007700597213 */ /* 0x000fe20000000000 */
[----:B------:R-:W-:Y:S01]  /*1d40*/  IMAD.MOV R12, RZ, RZ, -R12 ;  /* 0x000000ffff0c7224 */ /* 0x000fe200078e0a0c */
[----:B------:R-:W-:Y:S01]  /*1d50*/  LOP3.LUT R122, R54, 0xdc, RZ, 0xfc, !PT ;  /* 0x000000dc367a7812 */ /* 0x000fe200078efcff */
[----:B------:R-:W-:Y:S01]  /*1d60*/  @!P1 IMAD.MOV R16, RZ, RZ, -R16 ;  /* 0x000000ffff109224 */ /* 0x000fe200078e0a10 */
[----:B------:R-:W-:Y:S01]  /*1d70*/  ISETP.GT.U32.AND P1, PT, R7, R45, PT ;  /* 0x0000002d0700720c */ /* 0x000fe20003f24070 */
[----:B------:R-:W-:Y:S01]  /*1d80*/  @!P4 IMAD.IADD R63, R63, 0x1, -R7 ;  /* 0x000000013f3fc824 */ /* 0x000fe200078e0a07 */
[C---:B------:R-:W-:Y:S01]  /*1d90*/  ISETP.GT.U32.AND P4, PT, R7.reuse, R65, PT ;  /* 0x000000410700720c */ /* 0x040fe20003f84070 */
[----:B------:R-:W-:Y:S01]  /*1da0*/  IMAD R67, R7, R12, R67 ;  /* 0x0000000c07437224 */ /* 0x000fe200078e0243 */
[----:B------:R-:W-:Y:S01]  /*1db0*/  IABS R76, R122 ;  /* 0x0000007a004c7213 */ /* 0x000fe20000000000 */
[----:B------:R-:W-:Y:S01]  /*1dc0*/  IMAD.HI.U32 R9, R8, R68, RZ ;  /* 0x0000004408097227 */ /* 0x000fe200078e00ff */
[----:B------:R-:W-:-:S02]  /*1dd0*/  LOP3.LUT R125, R54, 0xe0, RZ, 0xfc, !PT ;  /* 0x000000e0367d7812 */ /* 0x000fc400078efcff */
[----:B------:R-:W-:Y:S01]  /*1de0*/  LOP3.LUT R124, R54, 0xe4, RZ, 0xfc, !PT ;  /* 0x000000e4367c7812 */ /* 0x000fe200078efcff */
[--C-:B------:R-:W-:Y:S01]  /*1df0*/  @!P6 IMAD.IADD R64, R64, 0x1, -R7.reuse ;  /* 0x000000014040e824 */ /* 0x100fe200078e0a07 */
[----:B------:R-:W-:Y:S01]  /*1e00*/  ISETP.GT.U32.AND P6, PT, R7, R66, PT ;  /* 0x000000420700720c */ /* 0x000fe20003fc4070 */
[--C-:B------:R-:W-:Y:S01]  /*1e10*/  @!P5 IMAD.IADD R46, R46, 0x1, -R7.reuse ;  /* 0x000000012e2ed824 */ /* 0x100fe200078e0a07 */
[----:B------:R-:W-:Y:S01]  /*1e20*/  LOP3.LUT R123, R54, 0xe8, RZ, 0xfc, !PT ;  /* 0x000000e8367b7812 */ /* 0x000fe200078efcff */
[--C-:B------:R-:W-:Y:S01]  /*1e30*/  @!P1 IMAD.IADD R45, R45, 0x1, -R7.reuse ;  /* 0x000000012d2d9824 */ /* 0x100fe200078e0a07 */
[----:B------:R-:W-:Y:S01]  /*1e40*/  ISETP.GE.AND P1, PT, R13, RZ, PT ;  /* 0x000000ff0d00720c */ /* 0x000fe20003f26270 */
[----:B------:R-:W-:Y:S01]  /*1e50*/  @!P4 IMAD.IADD R65, R65, 0x1, -R7 ;  /* 0x000000014141c824 */ /* 0x000fe200078e0a07 */
[C---:B------:R-:W-:Y:S01]  /*1e60*/  ISETP.GT.U32.AND P4, PT, R7.reuse, R67, PT ;  /* 0x000000430700720c */ /* 0x040fe20003f84070 */
[----:B------:R-:W-:Y:S01]  /*1e70*/  IMAD.MOV R13, RZ, RZ, -R9 ;  /* 0x000000ffff0d7224 */ /* 0x000fe200078e0a09 */
[----:B------:R-:W-:Y:S01]  /*1e80*/  ISETP.GT.U32.AND P5, PT, R7, R46, PT ;  /* 0x0000002e0700720c */ /* 0x000fe20003fa4070 */
[----:B------:R-:W-:Y:S01]  /*1e90*/  IMAD.HI.U32 R11, R8, R70, RZ ;  /* 0x00000046080b7227 */ /* 0x000fe200078e00ff */
[----:B------:R-:W-:-:S02]  /*1ea0*/  LOP3.LUT R94, R54, 0xec, RZ, 0xfc, !PT ;  /* 0x000000ec365e7812 */ /* 0x000fc400078efcff */
[----:B------:R-:W-:Y:S01]  /*1eb0*/  LOP3.LUT R108, R54, 0xf0, RZ, 0xfc, !PT ;  /* 0x000000f0366c7812 */ /* 0x000fe200078efcff */
[--C-:B------:R-:W-:Y:S01]  /*1ec0*/  @!P6 IMAD.IADD R66, R66, 0x1, -R7.reuse ;  /* 0x000000014242e824 */ /* 0x100fe200078e0a07 */
[C---:B------:R-:W-:Y:S01]  /*1ed0*/  ISETP.GT.U32.AND P6, PT, R7.reuse, R65, PT ;  /* 0x000000410700720c */ /* 0x040fe20003fc4070 */
[----:B------:R-:W-:Y:S01]  /*1ee0*/  IMAD R68, R7, R13, R68 ;  /* 0x0000000d07447224 */ /* 0x000fe200078e0244 */
[----:B------:R-:W-:Y:S01]  /*1ef0*/  LOP3.LUT R106, R54, 0xf4, RZ, 0xfc, !PT ;  /* 0x000000f4366a7812 */ /* 0x000fe200078efcff */
[----:B------:R-:W-:Y:S01]  /*1f00*/  IMAD.HI.U32 R12, R8, R71, RZ ;  /* 0x00000047080c7227 */ /* 0x000fe200078e00ff */
[----:B------:R-:W-:Y:S02]  /*1f10*/  IABS R61, R123 ;  /* 0x0000007b003d7213 */ /* 0x000fe40000000000 */
[----:B------:R-:W-:Y:S01]  /*1f20*/  IABS R56, R94 ;  /* 0x0000005e00387213 */ /* 0x000fe20000000000 */
[----:B------:R-:W-:Y:S01]  /*1f30*/  @!P4 IMAD.IADD R67, R67, 0x1, -R7 ;  /* 0x000000014343c824 */ /* 0x000fe200078e0a07 */
[----:B------:R-:W-:Y:S01]  /*1f40*/  IABS R57, R108 ;  /* 0x0000006c00397213 */ /* 0x000fe20000000000 */
[----:B------:R-:W-:-:S02]  /*1f50*/  IMAD.MOV R11, RZ, RZ, -R11 ;  /* 0x000000ffff0b7224 */ /* 0x000fc400078e0a0b */
[----:B------:R-:W-:Y:S01]  /*1f60*/  IMAD.MOV R12, RZ, RZ, -R12 ;  /* 0x000000ffff0c7224 */ /* 0x000fe200078e0a0c */
[----:B------:R-:W-:Y:S01]  /*1f70*/  ISETP.GT.U32.AND P4, PT, R7, R67, PT ;  /* 0x000000430700720c */ /* 0x000fe20003f84070 */
[--C-:B------:R-:W-:Y:S01]  /*1f80*/  @!P6 IMAD.IADD R65, R65, 0x1, -R7.reuse ;  /* 0x000000014141e824 */ /* 0x100fe200078e0a07 */
[C---:B------:R-:W-:Y:S01]  /*1f90*/  ISETP.GT.U32.AND P6, PT, R7.reuse, R68, PT ;  /* 0x000000440700720c */ /* 0x040fe20003fc4070 */
[----:B------:R-:W-:Y:S02]  /*1fa0*/  IMAD R70, R7, R11, R70 ;  /* 0x0000000b07467224 */ /* 0x000fe400078e0246 */
[----:B------:R-:W-:Y:S01]  /*1fb0*/  @!P5 IMAD.IADD R46, R46, 0x1, -R7 ;  /* 0x000000012e2ed824 */ /* 0x000fe200078e0a07 */
[----:B------:R-:W-:Y:S01]  /*1fc0*/  ISETP.GE.AND P5, PT, R15, RZ, PT ;  /* 0x000000ff0f00720c */ /* 0x000fe20003fa6270 */
[----:B------:R-:W-:Y:S01]  /*1fd0*/  IMAD R71, R7, R12, R71 ;  /* 0x0000000c07477224 */ /* 0x000fe200078e0247 */
[----:B------:R-:W-:Y:S01]  /*1fe0*/  LOP3.LUT R15, R54, 0x78, RZ, 0xfc, !PT ;  /* 0x00000078360f7812 */ /* 0x000fe200078efcff */
[----:B------:R-:W-:Y:S01]  /*1ff0*/  IMAD.HI.U32 R10, R8, R69, RZ ;  /* 0x00000045080a7227 */ /* 0x000fe200078e00ff */
[----:B------:R-:W-:-:S02]  /*2000*/  LOP3.LUT R54, R54, 0xf8, RZ, 0xfc, !PT ;  /* 0x000000f836367812 */ /* 0x000fc400078efcff */
[----:B------:R-:W-:Y:S01]  /*2010*/  IABS R74, R15 ;  /* 0x0000000f004a7213 */ /* 0x000fe20000000000 */
[--C-:B------:R-:W-:Y:S01]  /*2020*/  @!P4 IMAD.IADD R67, R67, 0x1, -R7.reuse ;  /* 0x000000014343c824 */ /* 0x100fe200078e0a07 */
[C---:B------:R-:W-:Y:S01]  /*2030*/  ISETP.GT.U32.AND P4, PT, R7.reuse, R70, PT ;  /* 0x000000460700720c */ /* 0x040fe20003f84070 */
[----:B------:R-:W-:Y:S01]  /*2040*/  @!P6 IMAD.IADD R68, R68, 0x1, -R7 ;  /* 0x000000014444e824 */ /* 0x000fe200078e0a07 */
[----:B------:R-:W-:Y:S01]  /*2050*/  ISETP.GT.U32.AND P6, PT, R7, R71, PT ;  /* 0x000000470700720c */ /* 0x000fe20003fc4070 */
[----:B------:R-:W-:-:S04]  /*2060*/  IMAD.HI.U32 R9, R8, R74, RZ ;  /* 0x0000004a08097227 */ /* 0x000fc800078e00ff */
[----:B------:R-:W-:Y:S02]  /*2070*/  IMAD.MOV R9, RZ, RZ, -R9 ;  /* 0x000000ffff097224 */ /* 0x000fe400078e0a09 */
[----:B------:R-:W-:Y:S02]  /*2080*/  IMAD.MOV R10, RZ, RZ, -R10 ;  /* 0x000000ffff0a7224 */ /* 0x000fe400078e0a0a */
[----:B------:R-:W-:Y:S02]  /*2090*/  IMAD R74, R7, R9, R74 ;  /* 0x00000009074a7224 */ /* 0x000fe400078e024a */
[--C-:B------:R-:W-:Y:S02]  /*20a0*/  @!P4 IMAD.IADD R70, R70, 0x1, -R7.reuse ;  /* 0x000000014646c824 */ /* 0x100fe400078e0a07 */
[----:B------:R-:W-:Y:S02]  /*20b0*/  @!P6 IMAD.IADD R71, R71, 0x1, -R7 ;  /* 0x000000014747e824 */ /* 0x000fe400078e0a07 */
[----:B------:R-:W-:Y:S01]  /*20c0*/  @!P1 IMAD.MOV R41, RZ, RZ, -R41 ;  /* 0x000000ffff299224 */ /* 0x000fe200078e0a29 */
[C---:B------:R-:W-:Y:S01]  /*20d0*/  ISETP.GT.U32.AND P1, PT, R7.reuse, R70, PT ;  /* 0x000000460700720c */ /* 0x040fe20003f24070 */
[C---:B------:R-:W-:Y:S01]  /*20e0*/  IMAD R69, R7.reuse, R10, R69 ;  /* 0x0000000a07457224 */ /* 0x040fe200078e0245 */
[----:B------:R-:W-:Y:S01]  /*20f0*/  ISETP.GT.U32.AND P6, PT, R7, R71, PT ;  /* 0x000000470700720c */ /* 0x000fe20003fc4070 */
[----:B------:R-:W-:-:S04]  /*2100*/  IMAD.HI.U32 R9, R8, R75, RZ ;  /* 0x0000004b08097227 */ /* 0x000fc800078e00ff */
[----:B------:R-:W-:-:S04]  /*2110*/  IMAD.HI.U32 R10, R8, R96, RZ ;  /* 0x00000060080a7227 */ /* 0x000fc800078e00ff */
[----:B------:R-:W-:Y:S02]  /*2120*/  IMAD.MOV R12, RZ, RZ, -R9 ;  /* 0x000000ffff0c7224 */ /* 0x000fe400078e0a09 */
[----:B------:R-:W-:Y:S02]  /*2130*/  IMAD.MOV R10, RZ, RZ, -R10 ;  /* 0x000000ffff0a7224 */ /* 0x000fe400078e0a0a */
[----:B------:R-:W-:-:S04]  /*2140*/  IMAD.HI.U32 R9, R8, R97, RZ ;  /* 0x0000006108097227 */ /* 0x000fc800078e00ff */
[C---:B------:R-:W-:Y:S02]  /*2150*/  IMAD R75, R7.reuse, R12, R75 ;  /* 0x0000000c074b7224 */ /* 0x040fe400078e024b */
[C---:B------:R-:W-:Y:S02]  /*2160*/  IMAD R96, R7.reuse, R10, R96 ;  /* 0x0000000a07607224 */ /* 0x040fe400078e0260 */
[----:B------:R-:W-:Y:S02]  /*2170*/  IMAD.MOV R12, RZ, RZ, -R9 ;  /* 0x000000ffff0c7224 */ /* 0x000fe400078e0a09 */
[----:B------:R-:W-:Y:S01]  /*2180*/  @!P1 IMAD.IADD R70, R70, 0x1, -R7 ;  /* 0x0000000146469824 */ /* 0x000fe200078e0a07 */
[C---:B------:R-:W-:Y:S01]  /*2190*/  ISETP.GT.U32.AND P1, PT, R7.reuse, R96, PT ;  /* 0x000000600700720c */ /* 0x040fe20003f24070 */
[----:B------:R-:W-:Y:S02]  /*21a0*/  IMAD R97, R7, R12, R97 ;  /* 0x0000000c07617224 */ /* 0x000fe400078e0261 */
[----:B------:R-:W-:-:S02]  /*21b0*/  @!P6 IMAD.IADD R71, R71, 0x1, -R7 ;  /* 0x000000014747e824 */ /* 0x000fc400078e0a07 */
[----:B------:R-:W-:Y:S01]  /*21c0*/  IMAD.HI.U32 R10, R8, R98, RZ ;  /* 0x00000062080a7227 */ /* 0x000fe200078e00ff */
[----:B------:R-:W-:-:S03]  /*21d0*/  ISETP.GT.U32.AND P6, PT, R7, R97, PT ;  /* 0x000000610700720c */ /* 0x000fc60003fc4070 */
[----:B------:R-:W-:Y:S02]  /*21e0*/  IMAD.MOV R10, RZ, RZ, -R10 ;  /* 0x000000ffff0a7224 */ /* 0x000fe400078e0a0a */
[----:B------:R-:W-:-:S04]  /*21f0*/  IMAD.HI.U32 R9, R8, R99, RZ ;  /* 0x0000006308097227 */ /* 0x000fc800078e00ff */
[--C-:B------:R-:W-:Y:S02]  /*2200*/  @!P1 IMAD.IADD R96, R96, 0x1, -R7.reuse ;  /* 0x0000000160609824 */ /* 0x100fe400078e0a07 */
[----:B------:R-:W-:Y:S02]  /*2210*/  IMAD R98, R7, R10, R98 ;  /* 0x0000000a07627224 */ /* 0x000fe400078e0262 */
[----:B------:R-:W-:Y:S01]  /*2220*/  @!P6 IMAD.IADD R97, R97, 0x1, -R7 ;  /* 0x000000016161e824 */ /* 0x000fe200078e0a07 */
[C---:B------:R-:W-:Y:S01]  /*2230*/  ISETP.GT.U32.AND P6, PT, R7.reuse, R96, PT ;  /* 0x000000600700720c */ /* 0x040fe20003fc4070 */
[----:B------:R-:W-:Y:S02]  /*2240*/  IMAD.MOV R10, RZ, RZ, -R9 ;  /* 0x000000ffff0a7224 */ /* 0x000fe400078e0a09 */
[----:B------:R-:W-:Y:S01]  /*2250*/  @!P3 IMAD.IADD R58, R58, 0x1, -R7 ;  /* 0x000000013a3ab824 */ /* 0x000fe200078e0a07 */
[----:B------:R-:W-:Y:S01]  /*2260*/  ISETP.GE.AND P3, PT, R24, RZ, PT ;  /* 0x000000ff1800720c */ /* 0x000fe20003f66270 */
[----:B------:R-:W-:Y:S01]  /*2270*/  IMAD R99, R7, R10, R99 ;  /* 0x0000000a07637224 */ /* 0x000fe200078e0263 */
[----:B------:R-:W-:Y:S01]  /*2280*/  IABS R24, R115 ;  /* 0x0000007300187213 */ /* 0x000fe20000000000 */
[----:B------:R-:W-:-:S04]  /*2290*/  IMAD.HI.U32 R10, R8, R101, RZ ;  /* 0x00000065080a7227 */ /* 0x000fc800078e00ff */
[----:B------:R-:W-:Y:S02]  /*22a0*/  IMAD.MOV R10, RZ, RZ, -R10 ;  /* 0x000000ffff0a7224 */ /* 0x000fe400078e0a0a */
[----:B------:R-:W-:Y:S01]  /*22b0*/  @!P6 IMAD.IADD R96, R96, 0x1, -R7 ;  /* 0x000000016060e824 */ /* 0x000fe200078e0a07 */
[C---:B------:R-:W-:Y:S01]  /*22c0*/  ISETP.GT.U32.AND P6, PT, R7.reuse, R99, PT ;  /* 0x000000630700720c */ /* 0x040fe20003fc4070 */
[----:B------:R-:W-:Y:S01]  /*22d0*/  @!P2 IMAD.MOV R40, RZ, RZ, -R40 ;  /* 0x000000ffff28a224 */ /* 0x000fe200078e0a28 */
[C---:B------:R-:W-:Y:S01]  /*22e0*/  ISETP.GT.U32.AND P2, PT, R7.reuse, R66, PT ;  /* 0x000000420700720c */ /* 0x040fe20003f44070 */
[----:B------:R-:W-:Y:S02]  /*22f0*/  IMAD R101, R7, R10, R101 ;  /* 0x0000000a07657224 */ /* 0x000fe400078e0265 */
[----:B------:R-:W-:-:S04]  /*2300*/  IMAD.HI.U32 R9, R8, R100, RZ ;  /* 0x0000006408097227 */ /* 0x000fc800078e00ff */
[----:B------:R-:W-:Y:S02]  /*2310*/  IMAD.MOV R9, RZ, RZ, -R9 ;  /* 0x000000ffff097224 */ /* 0x000fe400078e0a09 */
[----:B------:R-:W-:Y:S02]  /*2320*/  @!P3 IMAD.MOV R43, RZ, RZ, -R43 ;  /* 0x000000ffff2bb224 */ /* 0x000fe400078e0a2b */
[--C-:B------:R-:W-:Y:S01]  /*2330*/  @!P6 IMAD.IADD R99, R99, 0x1, -R7.reuse ;  /* 0x000000016363e824 */ /* 0x100fe200078e0a07 */
[C---:B------:R-:W-:Y:S01]  /*2340*/  ISETP.GT.U32.AND P6, PT, R7.reuse, R101, PT ;  /* 0x000000650700720c */ /* 0x040fe20003fc4070 */
[----:B------:R-:W-:Y:S01]  /*2350*/  @!P2 IMAD.IADD R66, R66, 0x1, -R7 ;  /* 0x000000014242a824 */ /* 0x000fe200078e0a07 */
[C---:B------:R-:W-:Y:S01]  /*2360*/  ISETP.GT.U32.AND P2, PT, R7.reuse, R69, PT ;  /* 0x000000450700720c */ /* 0x040fe20003f44070 */
[C---:B------:R-:W-:Y:S01]  /*2370*/  IMAD R100, R7.reuse, R9, R100 ;  /* 0x0000000907647224 */ /* 0x040fe200078e0264 */
[----:B------:R-:W-:Y:S01]  /*2380*/  ISETP.GT.U32.AND P3, PT, R7, R99, PT ;  /* 0x000000630700720c */ /* 0x000fe20003f64070 */
[----:B------:R-:W-:-:S04]  /*2390*/  IMAD.HI.U32 R9, R8, R102, RZ ;  /* 0x0000006608097227 */ /* 0x000fc800078e00ff */
[----:B------:R-:W-:Y:S02]  /*23a0*/  IMAD.MOV R11, RZ, RZ, -R9 ;  /* 0x000000ffff0b7224 */ /* 0x000fe400078e0a09 */
[----:B------:R-:W-:-:S04]  /*23b0*/  IMAD.HI.U32 R9, R8, R103, RZ ;  /* 0x0000006708097227 */ /* 0x000fc800078e00ff */
[--C-:B------:R-:W-:Y:S02]  /*23c0*/  @!P6 IMAD.IADD R101, R101, 0x1, -R7.reuse ;  /* 0x000000016565e824 */ /* 0x100fe400078e0a07 */
[----:B------:R-:W-:Y:S02]  /*23d0*/  IMAD R102, R7, R11, R102 ;  /* 0x0000000b07667224 */ /* 0x000fe400078e0266 */
[----:B------:R-:W-:Y:S01]  /*23e0*/  @!P2 IMAD.IADD R69, R69, 0x1, -R7 ;  /* 0x000000014545a824 */ /* 0x000fe200078e0a07 */
[C---:B------:R-:W-:Y:S01]  /*23f0*/  ISETP.GT.U32.AND P6, PT, R7.reuse, R101, PT ;  /* 0x000000650700720c */ /* 0x040fe20003fc4070 */
[----:B------:R-:W-:Y:S01]  /*2400*/  IMAD.MOV R12, RZ, RZ, -R9 ;  /* 0x000000ffff0c7224 */ /* 0x000fe200078e0a09 */
[----:B------:R-:W-:Y:S01]  /*2410*/  ISETP.GT.U32.AND P2, PT, R7, R68, PT ;  /* 0x000000440700720c */ /* 0x000fe20003f44070 */
[----:B------:R-:W-:Y:S01]  /*2420*/  @!P3 IMAD.IADD R99, R99, 0x1, -R7 ;  /* 0x000000016363b824 */ /* 0x000fe200078e0a07 */
[C---:B------:R-:W-:Y:S01]  /*2430*/  ISETP.GT.U32.AND P3, PT, R7.reuse, R102, PT ;  /* 0x000000660700720c */ /* 0x040fe20003f64070 */
[----:B------:R-:W-:Y:S01]  /*2440*/  IMAD.HI.U32 R10, R8, R104, RZ ;  /* 0x00000068080a7227 */ /* 0x000fe200078e00ff */
[----:B------:R-:W-:-:S03]  /*2450*/  ISETP.GT.U32.AND P4, PT, R7, R69, PT ;  /* 0x000000450700720c */ /* 0x000fc60003f84070 */
[----:B------:R-:W-:Y:S01]  /*2460*/  @!P0 IMAD.MOV R39, RZ, RZ, -R39 ;  /* 0x000000ffff278224 */ /* 0x000fe200078e0a27 */
[C---:B------:R-:W-:Y:S01]  /*2470*/  ISETP.GT.U32.AND P0, PT, R7.reuse, R62, PT ;  /* 0x0000003e0700720c */ /* 0x040fe20003f04070 */
[----:B------:R-:W-:Y:S02]  /*2480*/  IMAD R103, R7, R12, R103 ;  /* 0x0000000c07677224 */ /* 0x000fe400078e0267 */
[----:B------:R-:W-:Y:S02]  /*2490*/  IMAD.MOV R10, RZ, RZ, -R10 ;  /* 0x000000ffff0a7224 */ /* 0x000fe400078e0a0a */
[--C-:B------:R-:W-:Y:S01]  /*24a0*/  @!P6 IMAD.IADD R101, R101, 0x1, -R7.reuse ;  /* 0x000000016565e824 */ /* 0x100fe200078e0a07 */
[C---:B------:R-:W-:Y:S01]  /*24b0*/  ISETP.GT.U32.AND P6, PT, R7.reuse, R103, PT ;  /* 0x000000670700720c */ /* 0x040fe20003fc4070 */
[----:B------:R-:W-:Y:S02]  /*24c0*/  IMAD R104, R7, R10, R104 ;  /* 0x0000000a07687224 */ /* 0x000fe400078e0268 */
[----:B------:R-:W-:-:S02]  /*24d0*/  @!P3 IMAD.IADD R102, R102, 0x1, -R7 ;  /* 0x000000016666b824 */ /* 0x000fc400078e0a07 */
[----:B------:R-:W-:Y:S01]  /*24e0*/  @!P5 IMAD.MOV R42, RZ, RZ, -R42 ;  /* 0x000000ffff2ad224 */ /* 0x000fe200078e0a2a */
[C---:B------:R-:W-:Y:S01]  /*24f0*/  ISETP.GT.U32.AND P3, PT, R7.reuse, R104, PT ;  /* 0x000000680700720c */ /* 0x040fe20003f64070 */
[--C-:B------:R-:W-:Y:S01]  /*2500*/  @!P0 IMAD.IADD R62, R62, 0x1, -R7.reuse ;  /* 0x000000013e3e8824 */ /* 0x100fe200078e0a07 */
[----:B------:R-:W-:Y:S01]  /*2510*/  ISETP.GT.U32.AND P5, PT, R7, R97, PT ;  /* 0x000000610700720c */ /* 0x000fe20003fa4070 */
[--C-:B------:R-:W-:Y:S01]  /*2520*/  @!P4 IMAD.IADD R69, R69, 0x1, -R7.reuse ;  /* 0x000000014545c824 */ /* 0x100fe200078e0a07 */
[----:B------:R-:W-:Y:S01]  /*2530*/  ISETP.GE.AND P0, PT, R26, RZ, PT ;  /* 0x000000ff1a00720c */ /* 0x000fe20003f06270 */
[----:B------:R-:W-:Y:S01]  /*2540*/  IMAD.HI.U32 R11, R8, R80, RZ ;  /* 0x00000050080b7227 */ /* 0x000fe200078e00ff */
[----:B------:R-:W-:Y:S02]  /*2550*/  ISETP.GT.U32.AND P4, PT, R7, R75, PT ;  /* 0x0000004b0700720c */ /* 0x000fe40003f84070 */
[----:B------:R-:W-:Y:S01]  /*2560*/  IABS R26, R114 ;  /* 0x00000072001a7213 */ /* 0x000fe20000000000 */
[--C-:B------:R-:W-:Y:S01]  /*2570*/  @!P6 IMAD.IADD R103, R103, 0x1, -R7.reuse ;  /* 0x000000016767e824 */ /* 0x100fe200078e0a07 */
[C---:B------:R-:W-:Y:S01]  /*2580*/  ISETP.GT.U32.AND P6, PT, R7.reuse, R102, PT ;  /* 0x000000660700720c */ /* 0x040fe20003fc4070 */
[----:B------:R-:W-:Y:S01]  /*2590*/  @!P2 IMAD.IADD R68, R68, 0x1, -R7 ;  /* 0x000000014444a824 */ /* 0x000fe200078e0a07 */
[----:B------:R-:W-:Y:S01]  /*25a0*/  ISETP.GT.U32.AND P2, PT, R7, R74, PT ;  /* 0x0000004a0700720c */ /* 0x000fe20003f44070 */
[----:B------:R-:W-:-:S02]  /*25b0*/  IMAD.MOV R11, RZ, RZ, -R11 ;  /* 0x000000ffff0b7224 */ /* 0x000fc400078e0a0b */
[--C-:B------:R-:W-:Y:S02]  /*25c0*/  @!P3 IMAD.IADD R104, R104, 0x1, -R7.reuse ;  /* 0x000000016868b824 */ /* 0x100fe400078e0a07 */
[--C-:B------:R-:W-:Y:S01]  /*25d0*/  @!P5 IMAD.IADD R97, R97, 0x1, -R7.reuse ;  /* 0x000000016161d824 */ /* 0x100fe200078e0a07 */
[----:B------:R-:W-:Y:S01]  /*25e0*/  ISETP.GE.AND P5, PT, R32, RZ, PT ;  /* 0x000000ff2000720c */ /* 0x000fe20003fa6270 */
[----:B------:R-:W-:Y:S01]  /*25f0*/  @!P4 IMAD.IADD R75, R75, 0x1, -R7 ;  /* 0x000000014b4bc824 */ /* 0x000fe200078e0a07 */
[----:B------:R-:W-:Y:S01]  /*2600*/  IABS R32, R128 ;  /* 0x0000008000207213 */ /* 0x000fe20000000000 */
[C---:B------:R-:W-:Y:S01]  /*2610*/  IMAD R80, R7.reuse, R11, R80 ;  /* 0x0000000b07507224 */ /* 0x040fe200078e0250 */
[C---:B------:R-:W-:Y:S01]  /*2620*/  ISETP.GT.U32.AND P3, PT, R7.reuse, R104, PT ;  /* 0x000000680700720c */ /* 0x040fe20003f64070 */
[----:B------:R-:W-:Y:S01]  /*2630*/  @!P0 IMAD.MOV R44, RZ, RZ, -R44 ;  /* 0x000000ffff2c8224 */ /* 0x000fe200078e0a2c */
[C---:B------:R-:W-:Y:S01]  /*2640*/  ISETP.GT.U32.AND P0, PT, R7.reuse, R103, PT ;  /* 0x000000670700720c */ /* 0x040fe20003f04070 */
[----:B------:R-:W-:Y:S01]  /*2650*/  IMAD.HI.U32 R9, R8, R92, RZ ;  /* 0x0000005c08097227 */ /* 0x000fe200078e00ff */
[----:B------:R-:W-:-:S02]  /*2660*/  ISETP.GT.U32.AND P1, PT, R7, R75, PT ;  /* 0x0000004b0700720c */ /* 0x000fc40003f24070 */
[----:B------:R-:W-:Y:S01]  /*2670*/  ISETP.GT.U32.AND P4, PT, R7, R98, PT ;  /* 0x000000620700720c */ /* 0x000fe20003f84070 */
[----:B------:R-:W-:-:S04]  /*2680*/  IMAD.HI.U32 R10, R8, R82, RZ ;  /* 0x00000052080a7227 */ /* 0x000fc800078e00ff */
[----:B------:R-:W-:Y:S01]  /*2690*/  @!P6 IMAD.IADD R102, R102, 0x1, -R7 ;  /* 0x000000016666e824 */ /* 0x000fe200078e0a07 */
[----:B------:R-:W-:Y:S01]  /*26a0*/  ISETP.GT.U32.AND P6, PT, R7, R80, PT ;  /* 0x000000500700720c */ /* 0x000fe20003fc4070 */
[----:B------:R-:W-:-:S04]  /*26b0*/  IMAD.HI.U32 R11, R8, R32, RZ ;  /* 0x00000020080b7227 */ /* 0x000fc800078e00ff */
[----:B------:R-:W-:Y:S02]  /*26c0*/  IMAD.MOV R9, RZ, RZ, -R9 ;  /* 0x000000ffff097224 */ /* 0x000fe400078e0a09 */
[----:B------:R-:W-:Y:S02]  /*26d0*/  IMAD.MOV R10, RZ, RZ, -R10 ;  /* 0x000000ffff0a7224 */ /* 0x000fe400078e0a0a */
[----:B------:R-:W-:Y:S02]  /*26e0*/  @!P2 IMAD.IADD R74, R74, 0x1, -R7 ;  /* 0x000000014a4aa824 */ /* 0x000fe400078e0a07 */
[----:B------:R-:W-:Y:S02]  /*26f0*/  IMAD.MOV R11, RZ, RZ, -R11 ;  /* 0x000000ffff0b7224 */ /* 0x000fe400078e0a0b */
[C---:B------:R-:W-:Y:S01]  /*2700*/  IMAD R92, R7.reuse, R9, R92 ;  /* 0x00000009075c7224 */ /* 0x040fe200078e025c */
[C---:B------:R-:W-:Y:S01]  /*2710*/  ISETP.GT.U32.AND P2, PT, R7.reuse, R74, PT ;  /* 0x0000004a0700720c */ /* 0x040fe20003f44070 */
[----:B------:R-:W-:-:S02]  /*2720*/  IMAD R82, R7, R10, R82 ;  /* 0x0000000a07527224 */ /* 0x000fc400078e0252 */
[----:B------:R-:W-:Y:S02]  /*2730*/  IMAD R32, R7, R11, R32 ;  /* 0x0000000b07207224 */ /* 0x000fe400078e0220 */
[--C-:B------:R-:W-:Y:S01]  /*2740*/  @!P0 IMAD.IADD R103, R103, 0x1, -R7.reuse ;  /* 0x0000000167678824 */ /* 0x100fe200078e0a07 */
[C---:B------:R-:W-:Y:S01]  /*2750*/  ISETP.GT.U32.AND P0, PT, R7.reuse, R92, PT ;  /* 0x0000005c0700720c */ /* 0x040fe20003f04070 */
[--C-:B------:R-:W-:Y:S01]  /*2760*/  @!P3 IMAD.IADD R104, R104, 0x1, -R7.reuse ;  /* 0x000000016868b824 */ /* 0x100fe200078e0a07 */
[----:B------:R-:W-:Y:S01]  /*2770*/  ISETP.GT.U32.AND P3, PT, R7, R82, PT ;  /* 0x000000520700720c */ /* 0x000fe20003f64070 */
[--C-:B------:R-:W-:Y:S01]  /*2780*/  @!P1 IMAD.IADD R75, R75, 0x1, -R7.reuse ;  /* 0x000000014b4b9824 */ /* 0x100fe200078e0a07 */
[----:B------:R-:W-:Y:S01]  /*2790*/  ISETP.GE.AND P1, PT, R30, RZ, PT ;  /* 0x000000ff1e00720c */ /* 0x000fe20003f26270 */
[--C-:B------:R-:W-:Y:S01]  /*27a0*/  @!P6 IMAD.IADD R80, R80, 0x1, -R7.reuse ;  /* 0x000000015050e824 */ /* 0x100fe200078e0a07 */
[----:B------:R-:W-:Y:S01]  /*27b0*/  ISETP.GT.U32.AND P6, PT, R7, R32, PT ;  /* 0x000000200700720c */ /* 0x000fe20003fc4070 */
[----:B------:R-:W-:Y:S01]  /*27c0*/  @!P2 IMAD.IADD R74, R74, 0x1, -R7 ;  /* 0x000000014a4aa824 */ /* 0x000fe200078e0a07 */
[----:B------:R-:W-:Y:S01]  /*27d0*/  IABS R30, R112 ;  /* 0x00000070001e7213 */ /* 0x000fe20000000000 */
[----:B------:R-:W-:Y:S01]  /*27e0*/  IMAD.HI.U32 R10, R8, R26, RZ ;  /* 0x0000001a080a7227 */ /* 0x000fe200078e00ff */
[----:B------:R-:W-:-:S02]  /*27f0*/  ISETP.GE.AND P2, PT, R28, RZ, PT ;  /* 0x000000ff1c00720c */ /* 0x000fc40003f46270 */
[----:B------:R-:W-:Y:S01]  /*2800*/  IABS R28, R130 ;  /* 0x00000082001c7213 */ /* 0x000fe20000000000 */
[----:B------:R-:W-:-:S04]  /*2810*/  IMAD.HI.U32 R9, R8, R30, RZ ;  /* 0x0000001e08097227 */ /* 0x000fc800078e00ff */
[--C-:B------:R-:W-:Y:S01]  /*2820*/  @!P0 IMAD.IADD R92, R92, 0x1, -R7.reuse ;  /* 0x000000015c5c8824 */ /* 0x100fe200078e0a07 */
[C---:B------:R-:W-:Y:S01]  /*2830*/  ISETP.GT.U32.AND P0, PT, R7.reuse, R80, PT ;  /* 0x000000500700720c */ /* 0x040fe20003f04070 */
[----:B------:R-:W-:Y:S02]  /*2840*/  @!P3 IMAD.IADD R82, R82, 0x1, -R7 ;  /* 0x000000015252b824 */ /* 0x000fe400078e0a07 */
[----:B------:R-:W-:Y:S01]  /*2850*/  IMAD.MOV R9, RZ, RZ, -R9 ;  /* 0x000000ffff097224 */ /* 0x000fe200078e0a09 */
[C---:B------:R-:W-:Y:S01]  /*2860*/  ISETP.GT.U32.AND P3, PT, R7.reuse, R92, PT ;  /* 0x0000005c0700720c */ /* 0x040fe20003f64070 */
[----:B------:R-:W-:Y:S01]  /*2870*/  @!P6 IMAD.IADD R32, R32, 0x1, -R7 ;  /* 0x000000012020e824 */ /* 0x000fe200078e0a07 */
[C---:B------:R-:W-:Y:S01]  /*2880*/  ISETP.GT.U32.AND P6, PT, R7.reuse, R82, PT ;  /* 0x000000520700720c */ /* 0x040fe20003fc4070 */
[----:B------:R-:W-:Y:S02]  /*2890*/  IMAD R30, R7, R9, R30 ;  /* 0x00000009071e7224 */ /* 0x000fe400078e021e */
[----:B------:R-:W-:-:S04]  /*28a0*/  IMAD.HI.U32 R9, R8, R28, RZ ;  /* 0x0000001c08097227 */ /* 0x000fc800078e00ff */
[----:B------:R-:W-:Y:S02]  /*28b0*/  IMAD.MOV R9, RZ, RZ, -R9 ;  /* 0x000000ffff097224 */ /* 0x000fe400078e0a09 */
[--C-:B------:R-:W-:Y:S01]  /*28c0*/  @!P0 IMAD.IADD R80, R80, 0x1, -R7.reuse ;  /* 0x0000000150508824 */ /* 0x100fe200078e0a07 */
[C---:B------:R-:W-:Y:S01]  /*28d0*/  ISETP.GT.U32.AND P0, PT, R7.reuse, R30, PT ;  /* 0x0000001e0700720c */ /* 0x040fe20003f04070 */
[C---:B------:R-:W-:Y:S02]  /*28e0*/  IMAD R28, R7.reuse, R9, R28 ;  /* 0x00000009071c7224 */ /* 0x040fe400078e021c */
[----:B------:R-:W-:Y:S02]  /*28f0*/  @!P6 IMAD.IADD R82, R82, 0x1, -R7 ;  /* 0x000000015252e824 */ /* 0x000fe400078e0a07 */
[----:B------:R-:W-:Y:S01]  /*2900*/  IMAD.HI.U32 R9, R8, R24, RZ ;  /* 0x0000001808097227 */ /* 0x000fe200078e00ff */
[----:B------:R-:W-:-:S03]  /*2910*/  ISETP.GT.U32.AND P6, PT, R7, R28, PT ;  /* 0x0000001c0700720c */ /* 0x000fc60003fc4070 */
[----:B------:R-:W-:Y:S02]  /*2920*/  IMAD.MOV R10, RZ, RZ, -R10 ;  /* 0x000000ffff0a7224 */ /* 0x000fe400078e0a0a */
[----:B------:R-:W-:Y:S02]  /*2930*/  IMAD.MOV R9, RZ, RZ, -R9 ;  /* 0x000000ffff097224 */ /* 0x000fe400078e0a09 */
[--C-:B------:R-:W-:Y:S02]  /*2940*/  @!P0 IMAD.IADD R30, R30, 0x1, -R7.reuse ;  /* 0x000000011e1e8824 */ /* 0x100fe400078e0a07 */
[C---:B------:R-:W-:Y:S02]  /*2950*/  IMAD R26, R7.reuse, R10, R26 ;  /* 0x0000000a071a7224 */ /* 0x040fe400078e021a */
[C---:B------:R-:W-:Y:S01]  /*2960*/  IMAD R24, R7.reuse, R9, R24 ;  /* 0x0000000907187224 */ /* 0x040fe200078e0218 */
[----:B------:R-:W-:Y:S01]  /*2970*/  ISETP.GT.U32.AND P0, PT, R7, R30, PT ;  /* 0x0000001e0700720c */ /* 0x000fe20003f04070 */
[----:B------:R-:W-:-:S02]  /*2980*/  @!P6 IMAD.IADD R28, R28, 0x1, -R7 ;  /* 0x000000011c1ce824 */ /* 0x000fc400078e0a07 */
[----:B------:R-:W-:-:S03]  /*2990*/  IMAD.HI.U32 R9, R8, R18, RZ ;  /* 0x0000001208097227 */ /* 0x000fc600078e00ff */
[C---:B------:R-:W-:Y:S01]  /*29a0*/  ISETP.GT.U32.AND P6, PT, R7.reuse, R28, PT ;  /* 0x0000001c0700720c */ /* 0x040fe20003fc4070 */
[----:B------:R-:W-:Y:S02]  /*29b0*/  IMAD.MOV R9, RZ, RZ, -R9 ;  /* 0x000000ffff097224 */ /* 0x000fe400078e0a09 */
[----:B------:R-:W-:Y:S02]  /*29c0*/  @!P1 IMAD.MOV R46, RZ, RZ, -R46 ;  /* 0x000000ffff2e9224 */ /* 0x000fe400078e0a2e */
[C---:B------:R-:W-:Y:S02]  /*29d0*/  IMAD R18, R7.reuse, R9, R18 ;  /* 0x0000000907127224 */ /* 0x040fe400078e0212 */
[----:B------:R-:W-:Y:S01]  /*29e0*/  @!P0 IMAD.IADD R30, R30, 0x1, -R7 ;  /* 0x000000011e1e8824 */ /* 0x000fe200078e0a07 */
[----:B------:R-:W-:Y:S01]  /*29f0*/  ISETP.GT.U32.AND P0, PT, R7, R26, PT ;  /* 0x0000001a0700720c */ /* 0x000fe20003f04070 */
[----:B------:R-:W-:-:S04]  /*2a00*/  IMAD.HI.U32 R9, R8, R90, RZ ;  /* 0x0000005a08097227 */ /* 0x000fc800078e00ff */
[----:B------:R-:W-:Y:S01]  /*2a10*/  @!P6 IMAD.IADD R28, R28, 0x1, -R7 ;  /* 0x000000011c1ce824 */ /* 0x000fe200078e0a07 */
[----:B------:R-:W-:Y:S01]  /*2a20*/  ISETP.GT.U32.AND P6, PT, R7, R24, PT ;  /* 0x000000180700720c */ /* 0x000fe20003fc4070 */
[----:B------:R-:W-:-:S04]  /*2a30*/  IMAD.HI.U32 R10, R8, R84, RZ ;  /* 0x00000054080a7227 */ /* 0x000fc800078e00ff */
[----:B------:R-:W-:Y:S02]  /*2a40*/  IMAD.MOV R12, RZ, RZ, -R9 ;  /* 0x000000ffff0c7224 */ /* 0x000fe400078e0a09 */
[--C-:B------:R-:W-:Y:S01]  /*2a50*/  @!P0 IMAD.IADD R26, R26, 0x1, -R7.reuse ;  /* 0x000000011a1a8824 */ /* 0x100fe200078e0a07 */
[C---:B------:R-:W-:Y:S01]  /*2a60*/  ISETP.GT.U32.AND P0, PT, R7.reuse, R18, PT ;  /* 0x000000120700720c */ /* 0x040fe20003f04070 */
[----:B------:R-:W-:Y:S02]  /*2a70*/  IMAD.MOV R10, RZ, RZ, -R10 ;  /* 0x000000ffff0a7224 */ /* 0x000fe400078e0a0a */
[C---:B------:R-:W-:Y:S02]  /*2a80*/  IMAD R90, R7.reuse, R12, R90 ;  /* 0x0000000c075a7224 */ /* 0x040fe400078e025a */
[--C-:B------:R-:W-:Y:S01]  /*2a90*/  @!P6 IMAD.IADD R24, R24, 0x1, -R7.reuse ;  /* 0x000000011818e824 */ /* 0x100fe200078e0a07 */
[----:B------:R-:W-:Y:S01]  /*2aa0*/  ISETP.GT.U32.AND P6, PT, R7, R26, PT ;  /* 0x0000001a0700720c */ /* 0x000fe20003fc4070 */
[----:B------:R-:W-:-:S02]  /*2ab0*/  @!P4 IMAD.IADD R98, R98, 0x1, -R7 ;  /* 0x000000016262c824 */ /* 0x000fc400078e0a07 */
[C---:B------:R-:W-:Y:S01]  /*2ac0*/  IMAD R84, R7.reuse, R10, R84 ;  /* 0x0000000a07547224 */ /* 0x040fe200078e0254 */
[C---:B------:R-:W-:Y:S01]  /*2ad0*/  ISETP.GT.U32.AND P1, PT, R7.reuse, R24, PT ;  /* 0x000000180700720c */ /* 0x040fe20003f24070 */
[----:B------:R-:W-:Y:S01]  /*2ae0*/  IMAD.HI.U32 R9, R8, R88, RZ ;  /* 0x0000005808097227 */ /* 0x000fe200078e00ff */
[----:B------:R-:W-:-:S03]  /*2af0*/  ISETP.GT.U32.AND P4, PT, R7, R98, PT ;  /* 0x000000620700720c */ /* 0x000fc60003f84070 */
[----:B------:R-:W-:Y:S02]  /*2b00*/  IMAD.MOV R9, RZ, RZ, -R9 ;  /* 0x000000ffff097224 */ /* 0x000fe400078e0a09 */
[--C-:B------:R-:W-:Y:S02]  /*2b10*/  @!P0 IMAD.IADD R18, R18, 0x1, -R7.reuse ;  /* 0x0000000112128824 */ /* 0x100fe400078e0a07 */
[--C-:B------:R-:W-:Y:S01]  /*2b20*/  @!P6 IMAD.IADD R26, R26, 0x1, -R7.reuse ;  /* 0x000000011a1ae824 */ /* 0x100fe200078e0a07 */
[C---:B------:R-:W-:Y:S01]  /*2b30*/  ISETP.GT.U32.AND P6, PT, R7.reuse, R90, PT ;  /* 0x0000005a0700720c */ /* 0x040fe20003fc4070 */
[C---:B------:R-:W-:Y:S01]  /*2b40*/  IMAD R88, R7.reuse, R9, R88 ;  /* 0x0000000907587224 */ /* 0x040fe200078e0258 */
[C---:B------:R-:W-:Y:S01]  /*2b50*/  ISETP.GT.U32.AND P0, PT, R7.reuse, R18, PT ;  /* 0x000000120700720c */ /* 0x040fe20003f04070 */
[----:B------:R-:W-:Y:S01]  /*2b60*/  @!P1 IMAD.IADD R24, R24, 0x1, -R7 ;  /* 0x0000000118189824 */ /* 0x000fe200078e0a07 */
[----:B------:R-:W-:Y:S01]  /*2b70*/  ISETP.GT.U32.AND P1, PT, R7, R84, PT ;  /* 0x000000540700720c */ /* 0x000fe20003f24070 */
[----:B------:R-:W-:-:S04]  /*2b80*/  IMAD.HI.U32 R9, R8, R79, RZ ;  /* 0x0000004f08097227 */ /* 0x000fc800078e00ff */
[----:B------:R-:W-:Y:S01]  /*2b90*/  @!P4 IMAD.IADD R98, R98, 0x1, -R7 ;  /* 0x000000016262c824 */ /* 0x000fe200078e0a07 */
[----:B------:R-:W-:Y:S01]  /*2ba0*/  ISETP.GT.U32.AND P4, PT, R7, R100, PT ;  /* 0x000000640700720c */ /* 0x000fe20003f84070 */
[----:B------:R-:W-:-:S04]  /*2bb0*/  IMAD.HI.U32 R11, R8, R89, RZ ;  /* 0x00000059080b7227 */ /* 0x000fc800078e00ff */
[--C-:B------:R-:W-:Y:S01]  /*2bc0*/  @!P6 IMAD.IADD R90, R90, 0x1, -R7.reuse ;  /* 0x000000015a5ae824 */ /* 0x100fe200078e0a07 */
[C---:B------:R-:W-:Y:S01]  /*2bd0*/  ISETP.GT.U32.AND P6, PT, R7.reuse, R88, PT ;  /* 0x000000580700720c */ /* 0x040fe20003fc4070 */
[----:B------:R-:W-:Y:S01]  /*2be0*/  @!P1 IMAD.IADD R84, R84, 0x1, -R7 ;  /* 0x0000000154549824 */ /* 0x000fe200078e0a07 */
[----:B------:R-:W-:Y:S01]  /*2bf0*/  ISETP.GE.AND P1, PT, R20, RZ, PT ;  /* 0x000000ff1400720c */ /* 0x000fe20003f26270 */
[----:B------:R-:W-:Y:S02]  /*2c00*/  IMAD.MOV R20, RZ, RZ, -R9 ;  /* 0x000000ffff147224 */ /* 0x000fe400078e0a09 */
[----:B------:R-:W-:Y:S01]  /*2c10*/  @!P2 IMAD.MOV R45, RZ, RZ, -R45 ;  /* 0x000000ffff2da224 */ /* 0x000fe200078e0a2d */
[C---:B------:R-:W-:Y:S01]  /*2c20*/  ISETP.GT.U32.AND P2, PT, R7.reuse, R32, PT ;  /* 0x000000200700720c */ /* 0x040fe20003f44070 */
[----:B------:R-:W-:Y:S02]  /*2c30*/  IMAD R79, R7, R20, R79 ;  /* 0x00000014074f7224 */ /* 0x000fe400078e024f */
[----:B------:R-:W-:-:S02]  /*2c40*/  IMAD.MOV R10, RZ, RZ, -R11 ;  /* 0x000000ffff0a7224 */ /* 0x000fc400078e0a0b */
[--C-:B------:R-:W-:Y:S02]  /*2c50*/  @!P4 IMAD.IADD R100, R100, 0x1, -R7.reuse ;  /* 0x000000016464c824 */ /* 0x100fe400078e0a07 */
[----:B------:R-:W-:Y:S01]  /*2c60*/  @!P6 IMAD.IADD R88, R88, 0x1, -R7 ;  /* 0x000000015858e824 */ /* 0x000fe200078e0a07 */
[C---:B------:R-:W-:Y:S01]  /*2c70*/  ISETP.GT.U32.AND P6, PT, R7.reuse, R79, PT ;  /* 0x0000004f0700720c */ /* 0x040fe20003fc4070 */
[C---:B------:R-:W-:Y:S01]  /*2c80*/  IMAD R89, R7.reuse, R10, R89 ;  /* 0x0000000a07597224 */ /* 0x040fe200078e0259 */
[----:B------:R-:W-:Y:S01]  /*2c90*/  ISETP.GT.U32.AND P4, PT, R7, R100, PT ;  /* 0x000000640700720c */ /* 0x000fe20003f84070 */
[----:B------:R-:W-:-:S04]  /*2ca0*/  IMAD.HI.U32 R10, R8, R76, RZ ;  /* 0x0000004c080a7227 */ /* 0x000fc800078e00ff */
[----:B------:R-:W-:Y:S02]  /*2cb0*/  IMAD.MOV R10, RZ, RZ, -R10 ;  /* 0x000000ffff0a7224 */ /* 0x000fe400078e0a0a */
[--C-:B------:R-:W-:Y:S01]  /*2cc0*/  @!P2 IMAD.IADD R32, R32, 0x1, -R7.reuse ;  /* 0x000000012020a824 */ /* 0x100fe200078e0a07 */
[----:B------:R-:W-:Y:S01]  /*2cd0*/  ISETP.GE.AND P2, PT, R34, RZ, PT ;  /* 0x000000ff2200720c */ /* 0x000fe20003f46270 */
[--C-:B------:R-:W-:Y:S01]  /*2ce0*/  @!P0 IMAD.IADD R18, R18, 0x1, -R7.reuse ;  /* 0x0000000112128824 */ /* 0x100fe200078e0a07 */
[C---:B------:R-:W-:Y:S01]  /*2cf0*/  ISETP.GT.U32.AND P0, PT, R7.reuse, R89, PT ;  /* 0x000000590700720c */ /* 0x040fe20003f04070 */
[----:B------:R-:W-:Y:S01]  /*2d00*/  IMAD R76, R7, R10, R76 ;  /* 0x0000000a074c7224 */ /* 0x000fe200078e024c */
[----:B------:R-:W-:Y:S01]  /*2d10*/  IABS R34, R125 ;  /* 0x0000007d00227213 */ /* 0x000fe20000000000 */
[--C-:B------:R-:W-:Y:S01]  /*2d20*/  @!P3 IMAD.IADD R92, R92, 0x1, -R7.reuse ;  /* 0x000000015c5cb824 */ /* 0x100fe200078e0a07 */
[----:B------:R-:W-:Y:S01]  /*2d30*/  ISETP.GE.AND P3, PT, R35, RZ, PT ;  /* 0x000000ff2300720c */ /* 0x000fe20003f66270 */
[----:B------:R-:W-:Y:S01]  /*2d40*/  @!P6 IMAD.IADD R79, R79, 0x1, -R7 ;  /* 0x000000014f4fe824 */ /* 0x000fe200078e0a07 */
[----:B------:R-:W-:Y:S01]  /*2d50*/  IABS R35, R124 ;  /* 0x0000007c00237213 */ /* 0x000fe20000000000 */
[----:B------:R-:W-:Y:S01]  /*2d60*/  IMAD.HI.U32 R11, R8, R34, RZ ;  /* 0x00000022080b7227 */ /* 0x000fe200078e00ff */
[----:B------:R-:W-:-:S03]  /*2d70*/  ISETP.GT.U32.AND P6, PT, R7, R76, PT ;  /* 0x0000004c0700720c */ /* 0x000fc60003fc4070 */
[----:B------:R-:W-:-:S04]  /*2d80*/  IMAD.HI.U32 R12, R8, R35, RZ ;  /* 0x00000023080c7227 */ /* 0x000fc800078e00ff */
[----:B------:R-:W-:Y:S02]  /*2d90*/  IMAD.MOV R11, RZ, RZ, -R11 ;  /* 0x000000ffff0b7224 */ /* 0x000fe400078e0a0b */
[--C-:B------:R-:W-:Y:S01]  /*2da0*/  @!P4 IMAD.IADD R100, R100, 0x1, -R7.reuse ;  /* 0x000000016464c824 */ /* 0x100fe200078e0a07 */
[----:B------:R-:W-:Y:S01]  /*2db0*/  ISETP.GE.AND P4, PT, R49, RZ, PT ;  /* 0x000000ff3100720c */ /* 0x000fe20003f86270 */
[----:B------:R-:W-:Y:S01]  /*2dc0*/  @!P0 IMAD.IADD R89, R89, 0x1, -R7 ;  /* 0x0000000159598824 */ /* 0x000fe200078e0a07 */
[----:B------:R-:W-:Y:S01]  /*2dd0*/  ISETP.GE.AND P0, PT, R47, RZ, PT ;  /* 0x000000ff2f00720c */ /* 0x000fe20003f06270 */
[----:B------:R-:W-:Y:S01]  /*2de0*/  IMAD.MOV R12, RZ, RZ, -R12 ;  /* 0x000000ffff0c7224 */ /* 0x000fe200078e0a0c */
[----:B------:R-:W-:Y:S01]  /*2df0*/  IABS R49, R106 ;  /* 0x0000006a00317213 */ /* 0x000fe20000000000 */
[C---:B------:R-:W-:Y:S01]  /*2e00*/  IMAD R34, R7.reuse, R11, R34 ;  /* 0x0000000b07227224 */ /* 0x040fe200078e0222 */
[----:B------:R-:W-:Y:S01]  /*2e10*/  IABS R47, R54 ;  /* 0x00000036002f7213 */ /* 0x000fe20000000000 */
[----:B------:R-:W-:-:S02]  /*2e20*/  IMAD R35, R7, R12, R35 ;  /* 0x0000000c07237224 */ /* 0x000fc400078e0223 */
[----:B------:R-:W-:Y:S01]  /*2e30*/  @!P6 IMAD.IADD R76, R76, 0x1, -R7 ;  /* 0x000000014c4ce824 */ /* 0x000fe200078e0a07 */
[----:B------:R-:W-:Y:S01]  /*2e40*/  ISETP.GT.U32.AND P6, PT, R7, R34, PT ;  /* 0x000000220700720c */ /* 0x000fe20003fc4070 */
[----:B------:R-:W-:-:S04]  /*2e50*/  IMAD.HI.U32 R9, R8, R61, RZ ;  /* 0x0000003d08097227 */ /* 0x000fc800078e00ff */
[----:B------:R-:W-:-:S04]  /*2e60*/  IMAD.HI.U32 R10, R8, R56, RZ ;  /* 0x00000038080a7227 */ /* 0x000fc800078e00ff */
[----:B------:R-:W-:-:S04]  /*2e70*/  IMAD.HI.U32 R11, R8, R57, RZ ;  /* 0x00000039080b7227 */ /* 0x000fc800078e00ff */
[----:B------:R-:W-:-:S04]  /*2e80*/  IMAD.HI.U32 R12, R8, R49, RZ ;  /* 0x00000031080c7227 */ /* 0x000fc800078e00ff */
[----:B------:R-:W-:-:S04]  /*2e90*/  IMAD.HI.U32 R8, R8, R47, RZ ;  /* 0x0000002f08087227 */ /* 0x000fc800078e00ff */
[----:B------:R-:W-:Y:S01]  /*2ea0*/  @!P5 IMAD.MOV R48, RZ, RZ, -R48 ;  /* 0x000000ffff30d224 */ /* 0x000fe200078e0a30 */
[C---:B------:R-:W-:Y:S01]  /*2eb0*/  ISETP.GT.U32.AND P5, PT, R7.reuse, R90, PT ;  /* 0x0000005a0700720c */ /* 0x040fe20003fa4070 */
[----:B------:R-:W-:Y:S02]  /*2ec0*/  IMAD.MOV R8, RZ, RZ, -R8 ;  /* 0x000000ffff087224 */ /* 0x000fe400078e0a08 */
[----:B------:R-:W-:Y:S01]  /*2ed0*/  @!P4 IMAD.MOV R50, RZ, RZ, -R50 ;  /* 0x000000ffff32c224 */ /* 0x000fe200078e0a32 */
[C---:B------:R-:W-:Y:S01]  /*2ee0*/  ISETP.GT.U32.AND P4, PT, R7.reuse, R84, PT ;  /* 0x000000540700720c */ /* 0x040fe20003f84070 */
[----:B------:R-:W-:Y:S01]  /*2ef0*/  @!P3 IMAD.MOV R51, RZ, RZ, -R51 ;  /* 0x000000ffff33b224 */ /* 0x000fe200078e0a33 */
[C---:B------:R-:W-:Y:S01]  /*2f00*/  ISETP.GT.U32.AND P3, PT, R7.reuse, R89, PT ;  /* 0x000000590700720c */ /* 0x040fe20003f64070 */
[----:B------:R-:W-:Y:S01]  /*2f10*/  @!P2 IMAD.MOV R52, RZ, RZ, -R52 ;  /* 0x000000ffff34a224 */ /* 0x000fe200078e0a34 */
[C---:B------:R-:W-:Y:S01]  /*2f20*/  ISETP.GT.U32.AND P2, PT, R7.reuse, R88, PT ;  /* 0x000000580700720c */ /* 0x040fe20003f44070 */
[----:B------:R-:W-:Y:S01]  /*2f30*/  @!P1 IMAD.MOV R53, RZ, RZ, -R53 ;  /* 0x000000ffff359224 */ /* 0x000fe200078e0a35 */
[C---:B------:R-:W-:Y:S01]  /*2f40*/  ISETP.GT.U32.AND P1, PT, R7.reuse, R79, PT ;  /* 0x0000004f0700720c */ /* 0x040fe20003f24070 */
[----:B------:R-:W-:-:S02]  /*2f50*/  IMAD R47, R7, R8, R47 ;  /* 0x00000008072f7224 */ /* 0x000fc400078e022f */
[----:B------:R-:W0:Y:S01]  /*2f60*/  LDS R8, [UR9] ;  /* 0x00000009ff087984 */ /* 0x000e220008000800 */
[----:B------:R-:W-:Y:S01]  /*2f70*/  @!P0 IMAD.MOV R55, RZ, RZ, -R55 ;  /* 0x000000ffff378224 */ /* 0x000fe200078e0a37 */
[----:B------:R-:W-:Y:S01]  /*2f80*/  ISETP.GT.U32.AND P0, PT, R7, R76, PT ;  /* 0x0000004c0700720c */ /* 0x000fe20003f04070 */
[----:B------:R-:W-:Y:S02]  /*2f90*/  IMAD.MOV R20, RZ, RZ, -R9 ;  /* 0x000000ffff147224 */ /* 0x000fe400078e0a09 */
[----:B------:R-:W-:Y:S02]  /*2fa0*/  IMAD.MOV R10, RZ, RZ, -R10 ;  /* 0x000000ffff0a7224 */ /* 0x000fe400078e0a0a */
[----:B------:R-:W-:Y:S02]  /*2fb0*/  IMAD.MOV R72, RZ, RZ, -R11 ;  /* 0x000000ffff487224 */ /* 0x000fe400078e0a0b */
[----:B------:R-:W-:Y:S02]  /*2fc0*/  IMAD.MOV R12, RZ, RZ, -R12 ;  /* 0x000000ffff0c7224 */ /* 0x000fe400078e0a0c */
[----:B------:R-:W-:-:S02]  /*2fd0*/  @!P6 IMAD.IADD R34, R34, 0x1, -R7 ;  /* 0x000000012222e824 */ /* 0x000fc400078e0a07 */
[----:B------:R-:W-:Y:S01]  /*2fe0*/  @!P5 IMAD.IADD R90, R90, 0x1, -R7 ;  /* 0x000000015a5ad824 */ /* 0x000fe200078e0a07 */
[C---:B------:R-:W-:Y:S01]  /*2ff0*/  ISETP.GT.U32.AND P5, PT, R7.reuse, R35, PT ;  /* 0x000000230700720c */ /* 0x040fe20003fa4070 */
[C---:B------:R-:W-:Y:S01]  /*3000*/  IMAD R61, R7.reuse, R20, R61 ;  /* 0x00000014073d7224 */ /* 0x040fe200078e023d */
[C---:B------:R-:W-:Y:S01]  /*3010*/  ISETP.GT.U32.AND P6, PT, R7.reuse, R34, PT ;  /* 0x000000220700720c */ /* 0x040fe20003fc4070 */
[C---:B------:R-:W-:Y:S02]  /*3020*/  IMAD R56, R7.reuse, R10, R56 ;  /* 0x0000000a07387224 */ /* 0x040fe400078e0238 */
[C---:B------:R-:W-:Y:S02]  /*3030*/  IMAD R57, R7.reuse, R72, R57 ;  /* 0x0000004807397224 */ /* 0x040fe400078e0239 */
[C---:B------:R-:W-:Y:S02]  /*3040*/  IMAD R49, R7.reuse, R12, R49 ;  /* 0x0000000c07317224 */ /* 0x040fe400078e0231 */
[--C-:B------:R-:W-:Y:S01]  /*3050*/  @!P4 IMAD.IADD R84, R84, 0x1, -R7.reuse ;  /* 0x000000015454c824 */ /* 0x100fe200078e0a07 */
[----:B------:R-:W-:Y:S01]  /*3060*/  ISETP.GT.U32.AND P4, PT, R7, R61, PT ;  /* 0x0000003d0700720c */ /* 0x000fe20003f84070 */
[--C-:B------:R-:W-:Y:S01]  /*3070*/  @!P3 IMAD.IADD R89, R89, 0x1, -R7.reuse ;  /* 0x000000015959b824 */ /* 0x100fe200078e0a07 */
[C---:B------:R-:W-:Y:S01]  /*3080*/  ISETP.GT.U32.AND P3, PT, R7.reuse, R56, PT ;  /* 0x000000380700720c */ /* 0x040fe20003f64070 */
[--C-:B------:R-:W-:Y:S01]  /*3090*/  @!P2 IMAD.IADD R88, R88, 0x1, -R7.reuse ;  /* 0x000000015858a824 */ /* 0x100fe200078e0a07 */
[----:B------:R-:W-:Y:S01]  /*30a0*/  ISETP.GT.U32.AND P2, PT, R7, R57, PT ;  /* 0x000000390700720c */ /* 0x000fe20003f44070 */
[--C-:B------:R-:W-:Y:S01]  /*30b0*/  @!P1 IMAD.IADD R79, R79, 0x1, -R7.reuse ;  /* 0x000000014f4f9824 */ /* 0x100fe200078e0a07 */
[----:B------:R-:W-:Y:S01]  /*30c0*/  ISETP.GT.U32.AND P1, PT, R7, R49, PT ;  /* 0x000000310700720c */ /* 0x000fe20003f24070 */
[--C-:B------:R-:W-:Y:S01]  /*30d0*/  @!P0 IMAD.IADD R76, R76, 0x1, -R7.reuse ;  /* 0x000000014c4c8824 */ /* 0x100fe200078e0a07 */
[----:B------:R-:W-:Y:S01]  /*30e0*/  ISETP.GE.AND P0, PT, R22, RZ, PT ;  /* 0x000000ff1600720c */ /* 0x000fe20003f06270 */
[--C-:B------:R-:W-:Y:S01]  /*30f0*/  @!P5 IMAD.IADD R35, R35, 0x1, -R7.reuse ;  /* 0x000000012323d824 */ /* 0x100fe200078e0a07 */
[----:B------:R-:W-:Y:S01]  /*3100*/  ISETP.GE.AND P5, PT, R21, RZ, PT ;  /* 0x000000ff1500720c */ /* 0x000fe20003fa6270 */
[--C-:B------:R-:W-:Y:S01]  /*3110*/  @!P6 IMAD.IADD R34, R34, 0x1, -R7.reuse ;  /* 0x000000012222e824 */ /* 0x100fe200078e0a07 */
[----:B------:R-:W1:Y:S01]  /*3120*/  LDC.64 R20, c[0x0][0x3a0] ;  /* 0x0000e800ff147b82 */ /* 0x000e620000000a00 */
[----:B------:R-:W-:Y:S01]  /*3130*/  ISETP.GT.U32.AND P6, PT, R7, R47, PT ;  /* 0x0000002f0700720c */ /* 0x000fe20003fc4070 */
[--C-:B------:R-:W-:Y:S01]  /*3140*/  @!P4 IMAD.IADD R61, R61, 0x1, -R7.reuse ;  /* 0x000000013d3dc824 */ /* 0x100fe200078e0a07 */
[----:B------:R-:W-:Y:S01]  /*3150*/  ISETP.GE.AND P4, PT, R17, RZ, PT ;  /* 0x000000ff1100720c */ /* 0x000fe20003f86270 */
[--C-:B------:R-:W-:Y:S01]  /*3160*/  @!P3 IMAD.IADD R56, R56, 0x1, -R7.reuse ;  /* 0x000000013838b824 */ /* 0x100fe200078e0a07 */
[----:B------:R-:W-:Y:S01]  /*3170*/  ISETP.GE.AND P3, PT, R19, RZ, PT ;  /* 0x000000ff1300720c */ /* 0x000fe20003f66270 */
[--C-:B------:R-:W-:Y:S01]  /*3180*/  @!P2 IMAD.IADD R57, R57, 0x1, -R7.reuse ;  /* 0x000000013939a824 */ /* 0x100fe200078e0a07 */
[----:B------:R-:W-:Y:S01]  /*3190*/  ISETP.GE.AND P2, PT, R29, RZ, PT ;  /* 0x000000ff1d00720c */ /* 0x000fe20003f46270 */
[--C-:B------:R-:W-:Y:S01]  /*31a0*/  @!P1 IMAD.IADD R49, R49, 0x1, -R7.reuse ;  /* 0x0000000131319824 */ /* 0x100fe200078e0a07 */
[----:B------:R-:W-:Y:S01]  /*31b0*/  ISETP.GE.AND P1, PT, R23, RZ, PT ;  /* 0x000000ff1700720c */ /* 0x000fe20003f26270 */
[----:B------:R-:W-:Y:S01]  /*31c0*/  @!P0 IMAD.MOV R58, RZ, RZ, -R58 ;  /* 0x000000ffff3a8224 */ /* 0x000fe200078e0a3a */
[----:B------:R-:W2:Y:S01]  /*31d0*/  LDC.64 R22, c[0x0][0x3a8] ;  /* 0x0000ea00ff167b82 */ /* 0x000ea20000000a00 */
[C---:B------:R-:W-:Y:S01]  /*31e0*/  ISETP.GT.U32.AND P0, PT, R7.reuse, R35, PT ;  /* 0x000000230700720c */ /* 0x040fe20003f04070 */
[----:B------:R-:W-:Y:S01]  /*31f0*/  @!P5 IMAD.MOV R60, RZ, RZ, -R60 ;  /* 0x000000ffff3cd224 */ /* 0x000fe200078e0a3c */
[----:B------:R-:W-:Y:S01]  /*3200*/  ISETP.GT.U32.AND P5, PT, R7, R61, PT ;  /* 0x0000003d0700720c */ /* 0x000fe20003fa4070 */
[----:B------:R-:W-:Y:S01]  /*3210*/  @!P6 IMAD.IADD R47, R47, 0x1, -R7 ;  /* 0x000000012f2fe824 */ /* 0x000fe200078e0a07 */
[----:B0-----:R-:W-:Y:S01]  /*3220*/  R2UR UR8, R8 ;  /* 0x00000000080872ca */ /* 0x001fe200000e0000 */
[----:B------:R-:W-:Y:S01]  /*3230*/  @!P4 IMAD.MOV R62, RZ, RZ, -R62 ;  /* 0x000000ffff3ec224 */ /* 0x000fe200078e0a3e */
[C---:B------:R-:W-:Y:S01]  /*3240*/  ISETP.GT.U32.AND P4, PT, R7.reuse, R56, PT ;  /* 0x000000380700720c */ /* 0x040fe20003f84070 */
[----:B------:R-:W-:Y:S01]  /*3250*/  @!P3 IMAD.MOV R63, RZ, RZ, -R63 ;  /* 0x000000ffff3fb224 */ /* 0x000fe200078e0a3f */
[C---:B------:R-:W-:Y:S01]  /*3260*/  ISETP.GT.U32.AND P3, PT, R7.reuse, R57, PT ;  /* 0x000000390700720c */ /* 0x040fe20003f64070 */
[----:B------:R-:W-:Y:S01]  /*3270*/  @!P2 IMAD.MOV R64, RZ, RZ, -R64 ;  /* 0x000000ffff40a224 */ /* 0x000fe200078e0a40 */
[C---:B------:R-:W-:Y:S01]  /*3280*/  ISETP.GT.U32.AND P2, PT, R7.reuse, R49, PT ;  /* 0x000000310700720c */ /* 0x040fe20003f44070 */
[----:B------:R-:W-:Y:S01]  /*3290*/  @!P1 IMAD.MOV R65, RZ, RZ, -R65 ;  /* 0x000000ffff419224 */ /* 0x000fe200078e0a41 */
[----:B------:R-:W-:Y:S01]  /*32a0*/  ISETP.GT.U32.AND P6, PT, R7, R47, PT ;  /* 0x0000002f0700720c */ /* 0x000fe20003fc4070 */
[----:B------:R-:W-:Y:S01]  /*32b0*/  @!P0 IMAD.IADD R35, R35, 0x1, -R7 ;  /* 0x0000000123238824 */ /* 0x000fe200078e0a07 */
[----:B------:R-:W-:Y:S01]  /*32c0*/  SHF.R.U32.HI R8, RZ, 0x7, R81 ;  /* 0x00000007ff087819 */ /* 0x000fe20000011651 */
[----:B-1----:R-:W-:Y:S01]  /*32d0*/  IMAD R87, R0, R21, RZ ;  /* 0x0000001500577224 */ /* 0x002fe200078e02ff */
[----:B------:R-:W-:Y:S01]  /*32e0*/  ISETP.GE.AND P1, PT, R27, RZ, PT ;  /* 0x000000ff1b00720c */ /* 0x000fe20003f26270 */
[--C-:B------:R-:W-:Y:S01]  /*32f0*/  @!P5 IMAD.IADD R61, R61, 0x1, -R7.reuse ;  /* 0x000000013d3dd824 */ /* 0x100fe200078e0a07 */
[----:B------:R-:W-:Y:S01]  /*3300*/  ISETP.GE.AND P0, PT, R25, RZ, PT ;  /* 0x000000ff1900720c */ /* 0x000fe20003f06270 */
[--C-:B------:R-:W-:Y:S01]  /*3310*/  @!P4 IMAD.IADD R56, R56, 0x1, -R7.reuse ;  /* 0x000000013838c824 */ /* 0x100fe200078e0a07 */
[----:B------:R-:W-:Y:S01]  /*3320*/  SGXT.U32 R0, R8, 0x1 ;  /* 0x000000010800781a */ /* 0x000fe20000000000 */
[--C-:B------:R-:W-:Y:S01]  /*3330*/  @!P3 IMAD.IADD R57, R57, 0x1, -R7.reuse ;  /* 0x000000013939b824 */ /* 0x100fe200078e0a07 */
[----:B------:R-:W-:Y:S01]  /*3340*/  ISETP.GE.AND P3, PT, R77, RZ, PT ;  /* 0x000000ff4d00720c */ /* 0x000fe20003f66270 */
[--C-:B------:R-:W-:Y:S01]  /*3350*/  @!P2 IMAD.IADD R49, R49, 0x1, -R7.reuse ;  /* 0x000000013131a824 */ /* 0x100fe200078e0a07 */
[----:B------:R-:W-:Y:S01]  /*3360*/  ISETP.GE.AND P5, PT, R33, RZ, PT ;  /* 0x000000ff2100720c */ /* 0x000fe20003fa6270 */
[----:B--2---:R-:W-:Y:S01]  /*3370*/  IMAD R93, R0, R22, RZ ;  /* 0x00000016005d7224 */ /* 0x004fe200078e02ff */
[----:B------:R-:W-:Y:S01]  /*3380*/  ISETP.GE.AND P4, PT, R78, RZ, PT ;  /* 0x000000ff4e00720c */ /* 0x000fe20003f86270 */
[----:B------:R-:W-:Y:S01]  /*3390*/  @!P6 IMAD.IADD R47, R47, 0x1, -R7 ;  /* 0x000000012f2fe824 */ /* 0x000fe200078e0a07 */
[----:B------:R-:W-:Y:S01]  /*33a0*/  BAR.SYNC.DEFER_BLOCKING 0x0 ;  /* 0x0000000000007b1d */ /* 0x000fe20000010000 */
[----:B------:R-:W-:Y:S01]  /*33b0*/  VIADD R7, R20, 0x3f ;  /* 0x0000003f14077836 */ /* 0x000fe20000000000 */
[----:B------:R-:W-:Y:S01]  /*33c0*/  ISETP.GE.AND P2, PT, R73, RZ, PT ;  /* 0x000000ff4900720c */ /* 0x000fe20003f46270 */
[----:B------:R-:W-:Y:S01]  /*33d0*/  IMAD R91, R22, 0x2, R93 ;  /* 0x00000002165b7824 */ /* 0x000fe200078e025d */
[----:B------:R-:W-:Y:S01]  /*33e0*/  LOP3.LUT R12, R0, 0x8, RZ, 0xfc, !PT ;  /* 0x00000008000c7812 */ /* 0x000fe200078efcff */
[----:B------:R-:W-:Y:S01]  /*33f0*/  @!P1 IMAD.MOV R66, RZ, RZ, -R66 ;  /* 0x000000ffff429224 */ /* 0x000fe200078e0a42 */
[----:B------:R-:W-:Y:S01]  /*3400*/  ISETP.NE.U32.AND P1, PT, R3, RZ, PT ;  /* 0x000000ff0300720c */ /* 0x000fe20003f25070 */
[----:B------:R-:W-:Y:S01]  /*3410*/  @!P0 IMAD.MOV R67, RZ, RZ, -R67 ;  /* 0x000000ffff438224 */ /* 0x000fe200078e0a43 */
[----:B------:R-:W-:Y:S01]  /*3420*/  ISETP.GT.AND P0, PT, R7, 0x3f, PT ;  /* 0x0000003f0700780c */ /* 0x000fe20003f04270 */
[----:B------:R-:W-:Y:S01]  /*3430*/  IMAD R77, R22, 0x2, R91 ;  /* 0x00000002164d7824 */ /* 0x000fe200078e025b */
[----:B------:R-:W-:Y:S01]  /*3440*/  LOP3.LUT R9, R0, 0xa, RZ, 0xfc, !PT ;  /* 0x0000000a00097812 */ /* 0x000fe200078efcff */
[----:B----4-:R-:W-:Y:S10]  /*3450*/  BRA.U UP0, `(.L_x_5) ;  /* 0x0000000100187547 */ /* 0x010ff4000b800000 */
[----:B------:R-:W-:Y:S01]  /*3460*/  ELECT P6, URZ, PT ;  /* 0x0000000000ff782f */ /* 0x000fe200038c0000 */
[----:B------:R-:W-:Y:S01]  /*3470*/  IMAD.MOV.U32 R8, RZ, RZ, 0x1 ;  /* 0x00000001ff087424 */ /* 0x000fe200078e00ff */
[----:B------:R-:W-:Y:S01]  /*3480*/  UMOV UR5, 0x40 ;  /* 0x0000004000057882 */ /* 0x000fe20000000000 */
[----:B------:R-:W-:Y:S01]  /*3490*/  UVIRTCOUNT.DEALLOC.SMPOOL 0x80 ;  /* 0x000000800000784c */ /* 0x000fe20000000000 */
[----:B------:R-:W-:-:S09]  /*34a0*/  ULEA UR5, UR4, UR5, 0x18 ;  /* 0x0000000504057291 */ /* 0x000fd2000f8ec0ff */
[----:B------:R0:W-:Y:S03]  /*34b0*/  @P6 STS.U8 [UR5], R8 ;  /* 0x00000008ff006988 */ /* 0x0001e60008000005 */
.L_x_5:
[----:B------:R-:W-:Y:S01]  /*34c0*/  UIADD3 UR10, UPT, UPT, UR10, UR6, UR8 ;  /* 0x000000060a0a7290 */ /* 0x000fe2000fffe008 */
[----:B------:R-:W-:Y:S01]  /*34d0*/  IMAD R73, R22, 0x2, R77 ;  /* 0x0000000216497824 */ /* 0x000fe200078e024d */
[----:B------:R-:W-:Y:S01]  /*34e0*/  VOTEU.ALL UP1, P1 ;  /* 0x0000000000ff7886 */ /* 0x000fe20000820000 */
[----:B------:R-:W-:Y:S01]  /*34f0*/  VOTEU.ALL UP2, P1 ;  /* 0x0000000000ff7886 */ /* 0x000fe20000840000 */
[----:B------:R-:W-:Y:S01]  /*3500*/  IMAD.SHL.U32 R86, R87, 0x2, RZ ;  /* 0x0000000257567824 */ /* 0x000fe200078e00ff */
[----:B------:R-:W-:Y:S01]  /*3510*/  ISETP.LT.AND P6, PT, R12, R20, P0 ;  /* 0x000000140c00720c */ /* 0x000fe200007c1270 */
[----:B------:R-:W-:Y:S01]  /*3520*/  IMAD R29, R22, 0x2, R73 ;  /* 0x00000002161d7824 */ /* 0x000fe200078e0249 */
[----:B------:R-:W-:-:S04]  /*3530*/  @!UP1 UIADD3 UR4, UPT, UPT, -UR7, 0x100000, URZ ;  /* 0x0010000007049890 */ /* 0x000fc8000fffe1ff */
[----:B------:R-:W-:Y:S02]  /*3540*/  @!UP1 USHF.L.U32 UR5, UR4, 0xb, URZ ;  /* 0x0000000b04059899 */ /* 0x000fe400080006ff */
[----:B------:R-:W-:Y:S01]  /*3550*/  @!UP1 USHF.L.U32 UR4, UR4, 0x1, URZ ;  /* 0x0000000104049899 */ /* 0x000fe200080006ff */
[----:B------:R-:W-:Y:S01]  /*3560*/  @!P5 IMAD.MOV R68, RZ, RZ, -R68 ;  /* 0x000000ffff44d224 */ /* 0x000fe200078e0a44 */
[----:B------:R-:W-:Y:S01]  /*3570*/  STTM.x128 tmem[UR10], RZ ;  /* 0x000000ff000079ed */ /* 0x000fe200083c000a */
[----:B------:R-:W1:Y:S02]  /*3580*/  FENCE.VIEW.ASYNC.T ;  /* 0x00000000000073c6 */ /* 0x000e640000000200 */
[----:B-1----:R-:W-:Y:S01]  /*3590*/  BAR.SYNC.DEFER_BLOCKING 0x0 ;  /* 0x0000000000007b1d */ /* 0x002fe20000010000 */
[----:B------:R-:W-:Y:S01]  /*35a0*/  IMAD R83, R22, 0x2, R29 ;  /* 0x0000000216537824 */ /* 0x000fe200078e021d */
[----:B------:R-:W-:-:S03]  /*35b0*/  IADD3 R78, P5, PT, R86, UR20, RZ ;  /* 0x00000014564e7c10 */ /* 0x000fc6000ffbe0ff */
[C---:B------:R-:W-:Y:S01]  /*35c0*/  IMAD R27, R22.reuse, 0x2, R83 ;  /* 0x00000002161b7824 */ /* 0x040fe200078e0253 */
[----:B------:R-:W-:Y:S02]  /*35d0*/  LEA.HI.X.SX32 R72, R87, UR21, 0x1, P5 ;  /* 0x0000001557487c11 */ /* 0x000fe4000a8f0eff */
[----:B------:R-:W-:Y:S01]  /*35e0*/  PRMT R185, RZ, 0x7610, R185 ;  /* 0x00007610ffb97816 */ /* 0x000fe200000000b9 */
[C---:B------:R-:W-:Y:S01]  /*35f0*/  IMAD R17, R22.reuse, 0x2, R27 ;  /* 0x0000000216117824 */ /* 0x040fe200078e021b */
[C---:B------:R-:W-:Y:S01]  /*3600*/  LEA R10, P5, R29.reuse, R78, 0x1 ;  /* 0x0000004e1d0a7211 */ /* 0x040fe200078a08ff */
[----:B------:R-:W-:Y:S02]  /*3610*/  @!P4 IMAD.MOV R69, RZ, RZ, -R69 ;  /* 0x000000ffff45c224 */ /* 0x000fe400078e0a45 */
[----:B------:R-:W-:Y:S01]  /*3620*/  @!P3 IMAD.MOV R70, RZ, RZ, -R70 ;  /* 0x000000ffff46b224 */ /* 0x000fe200078e0a46 */
[----:B------:R-:W-:Y:S02]  /*3630*/  LEA.HI.X.SX32 R11, R29, R72, 0x1, P5 ;  /* 0x000000481d0b7211 */ /* 0x000fe400028f0eff */
[----:B------:R-:W-:Y:S01]  /*3640*/  PRMT R201, RZ, 0x7610, R201 ;  /* 0x00007610ffc97816 */ /* 0x000fe200000000c9 */
[----:B------:R-:W-:Y:S01]  /*3650*/  @!P2 IMAD.MOV R71, RZ, RZ, -R71 ;  /* 0x000000ffff47a224 */ /* 0x000fe200078e0a47 */
[----:B------:R-:W-:Y:S01]  /*3660*/  ISETP.LT.AND P5, PT, R9, R20, P0 ;  /* 0x000000140900720c */ /* 0x000fe200007a1270 */
[----:B------:R-:W1:Y:S01]  /*3670*/  LDCU UR6, c[0x0][0x3b0] ;  /* 0x00007600ff0677ac */ /* 0x000e620008000800 */
[----:B------:R-:W2:Y:S02]  /*3680*/  FENCE.VIEW.ASYNC.S ;  /* 0x00000000000073c6 */ /* 0x000ea40000000000 */
[----:B--2---:R2:W3:Y:S02]  /*3690*/  @!UP2 SYNCS.EXCH.64 URZ, [UR11], UR4 ;  /* 0x000000040bffa5b2 */ /* 0x0044e40008000100 */
[----:B---3--:R-:W-:Y:S01]  /*36a0*/  BAR.SYNC.DEFER_BLOCKING 0x0 ;  /* 0x0000000000007b1d */ /* 0x008fe20000010000 */
[----:B------:R-:W-:-:S04]  /*36b0*/  IMAD R19, R22, 0x2, R17 ;  /* 0x0000000216137824 */ /* 0x000fc800078e0211 */
[----:B------:R-:W-:Y:S01]  /*36c0*/  IMAD R21, R22, 0x2, R19 ;  /* 0x0000000216157824 */ /* 0x000fe200078e0213 */
[----:B------:R-:W-:-:S03]  /*36d0*/  LOP3.LUT R12, R0, 0x10, RZ, 0xfc, !PT ;  /* 0x00000010000c7812 */ /* 0x000fc600078efcff */
[----:B------:R-:W-:Y:S01]  /*36e0*/  IMAD R81, R22, 0x2, R21 ;  /* 0x0000000216517824 */ /* 0x000fe200078e0215 */
[----:B------:R-:W-:-:S03]  /*36f0*/  ISETP.LT.AND P4, PT, R12, R20, P0 ;  /* 0x000000140c00720c */ /* 0x000fc60000781270 */
[----:B------:R-:W-:Y:S01]  /*3700*/  IMAD R25, R22, 0x2, R81 ;  /* 0x0000000216197824 */ /* 0x000fe200078e0251 */
[----:B------:R3:W4:Y:S01]  /*3710*/  @P6 LDG.E.U16 R203, desc[UR18][R10.64] ;  /* 0x000000120acb6981 */ /* 0x000722000c1e1500 */
[----:B0-----:R-:W-:-:S04]  /*3720*/  LEA R8, P6, R83, R78, 0x1 ;  /* 0x0000004e53087211 */ /* 0x001fc800078c08ff */
[----:B------:R-:W-:Y:S01]  /*3730*/  LEA.HI.X.SX32 R9, R83, R72, 0x1, P6 ;  /* 0x0000004853097211 */ /* 0x000fe200030f0eff */
[----:B------:R-:W-:Y:S01]  /*3740*/  IMAD R13, R22, 0x2, R25 ;  /* 0x00000002160d7824 */ /* 0x000fe200078e0219 */
[----:B------:R-:W-:Y:S02]  /*3750*/  ISETP.GE.AND P3, PT, R31, RZ, PT ;  /* 0x000000ff1f00720c */ /* 0x000fe40003f66270 */
[----:B------:R-:W-:Y:S01]  /*3760*/  LOP3.LUT R12, R0, 0x18, RZ, 0xfc, !PT ;  /* 0x00000018000c7812 */ /* 0x000fe200078efcff */
[----:B------:R0:W5:Y:S01]  /*3770*/  @P5 LDG.E.U16 R185, desc[UR18][R8.64] ;  /* 0x0000001208b95981 */ /* 0x000162000c1e1500 */
[----:B---3--:R-:W-:Y:S01]  /*3780*/  LEA R10, P5, R19, R78, 0x1 ;  /* 0x0000004e130a7211 */ /* 0x008fe200078a08ff */
[C---:B------:R-:W-:Y:S01]  /*3790*/  IMAD R31, R22.reuse, 0x2, R13 ;  /* 0x00000002161f7824 */ /* 0x040fe200078e020d */
[----:B------:R-:W-:Y:S02]  /*37a0*/  ISETP.GE.AND P6, PT, R15, RZ, PT ;  /* 0x000000ff0f00720c */ /* 0x000fe40003fc6270 */
[----:B------:R-:W-:Y:S01]  /*37b0*/  LEA.HI.X.SX32 R11, R19, R72, 0x1, P5 ;  /* 0x00000048130b7211 */ /* 0x000fe200028f0eff */
[----:B------:R-:W-:Y:S01]  /*37c0*/  IMAD R33, R22, 0x2, R31 ;  /* 0x0000000216217824 */ /* 0x000fe200078e021f */
[----:B------:R-:W-:-:S03]  /*37d0*/  ISETP.LT.AND P5, PT, R12, R20, P0 ;  /* 0x000000140c00720c */ /* 0x000fc600007a1270 */
[----:B------:R3:W2:Y:S01]  /*37e0*/  @P4 LDG.E.U16 R201, desc[UR18][R10.64] ;  /* 0x000000120ac94981 */ /* 0x0006a2000c1e1500 */
[C---:B0-----:R-:W-:Y:S01]  /*37f0*/  LEA R8, P4, R13.reuse, R78, 0x1 ;  /* 0x0000004e0d087211 */ /* 0x041fe200078808ff */
[C---:B------:R-:W-:Y:S01]  /*3800*/  IMAD R107, R22.reuse, 0x2, R33 ;  /* 0x00000002166b7824 */ /* 0x040fe200078e0221 */
[----:B------:R-:W-:Y:S02]  /*3810*/  PRMT R15, RZ, 0x7610, R15 ;  /* 0x00007610ff0f7816 */ /* 0x000fe4000000000f */
[----:B------:R-:W-:Y:S01]  /*3820*/  LEA.HI.X.SX32 R9, R13, R72, 0x1, P4 ;  /* 0x000000480d097211 */ /* 0x000fe200020f0eff */
[----:B------:R-:W-:Y:S01]  /*3830*/  IMAD R13, R22, 0x2, R107 ;  /* 0x00000002160d7824 */ /* 0x000fe200078e026b */
[----:B------:R-:W-:Y:S02]  /*3840*/  LOP3.LUT R12, R0, 0x1a, RZ, 0xfc, !PT ;  /* 0x0000001a000c7812 */ /* 0x000fe400078efcff */
[----:B------:R-:W-:Y:S01]  /*3850*/  ISETP.GE.AND P4, PT, R85, RZ, PT ;  /* 0x000000ff5500720c */ /* 0x000fe20003f86270 */
[----:B------:R-:W-:Y:S01]  /*3860*/  IMAD R85, R22, 0x2, R13 ;  /* 0x0000000216557824 */ /* 0x000fe200078e020d */
[----:B------:R0:W2:Y:S01]  /*3870*/  @P5 LDG.E.U16 R15, desc[UR18][R8.64] ;  /* 0x00000012080f5981 */ /* 0x0000a2000c1e1500 */
[----:B---3--:R-:W-:-:S02]  /*3880*/  LEA R10, P5, R31, R78, 0x1 ;  /* 0x0000004e1f0a7211 */ /* 0x008fc400078a08ff */
[----:B------:R-:W-:Y:S01]  /*3890*/  ISETP.LT.AND P2, PT, R12, R20, P0 ;  /* 0x000000140c00720c */ /* 0x000fe20000741270 */
[C---:B------:R-:W-:Y:S01]  /*38a0*/  IMAD R117, R22.reuse, 0x2, R85 ;  /* 0x0000000216757824 */ /* 0x040fe200078e0255 */
[----:B------:R-:W-:Y:S02]  /*38b0*/  LEA.HI.X.SX32 R11, R31, R72, 0x1, P5 ;  /* 0x000000481f0b7211 */ /* 0x000fe400028f0eff */
[----:B------:R-:W-:Y:S01]  /*38c0*/  ISETP.GE.AND P5, PT, R105, RZ, PT ;  /* 0x000000ff6900720c */ /* 0x000fe20003fa6270 */
[----:B------:R-:W-:Y:S01]  /*38d0*/  IMAD R105, R22, 0x2, R117 ;  /* 0x0000000216697824 */ /* 0x000fe200078e0275 */
[----:B------:R-:W-:Y:S02]  /*38e0*/  LOP3.LUT R251, R0, 0x20, RZ, 0xfc, !PT ;  /* 0x0000002000fb7812 */ /* 0x000fe400078efcff */
[----:B------:R-:W-:Y:S01]  /*38f0*/  PRMT R183, RZ, 0x7610, R183 ;  /* 0x00007610ffb77816 */ /* 0x000fe200000000b7 */
[----:B------:R-:W-:Y:S01]  /*3900*/  @!P6 IMAD.MOV R74, RZ, RZ, -R74 ;  /* 0x000000ffff4ae224 */ /* 0x000fe200078e0a4a */
[----:B------:R-:W-:Y:S01]  /*3910*/  ISETP.LT.AND P6, PT, R251, R20, P0 ;  /* 0x00000014fb00720c */ /* 0x000fe200007c1270 */
[----:B------:R-:W-:-:S03]  /*3920*/  IMAD R31, R22, 0x2, R105 ;  /* 0x00000002161f7824 */ /* 0x000fc600078e0269 */
[----:B------:R3:W2:Y:S01]  /*3930*/  @P2 LDG.E.U16 R183, desc[UR18][R10.64] ;  /* 0x000000120ab72981 */ /* 0x0006a2000c1e1500 */
[C---:B------:R-:W-:Y:S01]  /*3940*/  IMAD R111, R22.reuse, 0x2, R31 ;  /* 0x00000002166f7824 */ /* 0x040fe200078e021f */
[C---:B0-----:R-:W-:Y:S02]  /*3950*/  LEA R8, P2, R13.reuse, R78, 0x1 ;  /* 0x0000004e0d087211 */ /* 0x041fe400078408ff */
[----:B------:R-:W-:Y:S01]  /*3960*/  PRMT R199, RZ, 0x7610, R199 ;  /* 0x00007610ffc77816 */ /* 0x000fe200000000c7 */
[----:B------:R-:W-:Y:S01]  /*3970*/  IMAD R127, R22, 0x2, R111 ;  /* 0x00000002167f7824 */ /* 0x000fe200078e026f */
[----:B------:R-:W-:Y:S02]  /*3980*/  LOP3.LUT R243, R0, 0x28, RZ, 0xfc, !PT ;  /* 0x0000002800f37812 */ /* 0x000fe400078efcff */
[----:B------:R-:W-:Y:S01]  /*3990*/  LEA.HI.X.SX32 R9, R13, R72, 0x1, P2 ;  /* 0x000000480d097211 */ /* 0x000fe200010f0eff */
[----:B------:R-:W-:Y:S01]  /*39a0*/  IMAD R109, R22, 0x2, R127 ;  /* 0x00000002166d7824 */ /* 0x000fe200078e027f */
[----:B------:R-:W-:-:S03]  /*39b0*/  ISETP.LT.AND P2, PT, R243, R20, P0 ;  /* 0x00000014f300720c */ /* 0x000fc60000741270 */
[----:B------:R0:W2:Y:S01]  /*39c0*/  @P6 LDG.E.U16 R199, desc[UR18][R8.64] ;  /* 0x0000001208c76981 */ /* 0x0000a2000c1e1500 */
[C---:B------:R-:W-:Y:S01]  /*39d0*/  LEA R12, P6, R31.reuse, R78, 0x1 ;  /* 0x0000004e1f0c7211 */ /* 0x040fe200078c08ff */
[----:B---3--:R-:W-:Y:S01]  /*39e0*/  IMAD R11, R22, 0x2, R109 ;  /* 0x00000002160b7824 */ /* 0x008fe200078e026d */
[----:B------:R-:W-:Y:S02]  /*39f0*/  LOP3.LUT R235, R0, 0x30, RZ, 0xfc, !PT ;  /* 0x0000003000eb7812 */ /* 0x000fe400078efcff */
[----:B------:R-:W-:Y:S01]  /*3a00*/  LEA.HI.X.SX32 R13, R31, R72, 0x1, P6 ;  /* 0x000000481f0d7211 */ /* 0x000fe200030f0eff */
[C---:B------:R-:W-:Y:S01]  /*3a10*/  IMAD R31, R22.reuse, 0x2, R11 ;  /* 0x00000002161f7824 */ /* 0x040fe200078e020b */
[----:B------:R-:W-:Y:S02]  /*3a20*/  PRMT R177, RZ, 0x7610, R177 ;  /* 0x00007610ffb17816 */ /* 0x000fe400000000b1 */
[----:B------:R-:W-:Y:S01]  /*3a30*/  ISETP.LT.AND P6, PT, R235, R20, P0 ;  /* 0x00000014eb00720c */ /* 0x000fe200007c1270 */
[----:B------:R-:W-:-:S02]  /*3a40*/  IMAD R129, R22, 0x2, R31 ;  /* 0x0000000216817824 */ /* 0x000fc400078e021f */
[----:B------:R-:W-:Y:S01]  /*3a50*/  @!P3 IMAD.MOV R75, RZ, RZ, -R75 ;  /* 0x000000ffff4bb224 */ /* 0x000fe200078e0a4b */
[----:B------:R3:W2:Y:S01]  /*3a60*/  @P2 LDG.E.U16 R177, desc[UR18][R12.64] ;  /* 0x000000120cb12981 */ /* 0x0006a2000c1e1500 */
[----:B------:R-:W-:Y:S01]  /*3a70*/  ISETP.GE.AND P3, PT, R95, RZ, PT ;  /* 0x000000ff5f00720c */ /* 0x000fe20003f66270 */
[----:B------:R-:W-:Y:S01]  /*3a80*/  IMAD R95, R22, 0x2, R129 ;  /* 0x00000002165f7824 */ /* 0x000fe200078e0281 */
[----:B------:R-:W-:Y:S01]  /*3a90*/  LEA R10, P2, R11, R78, 0x1 ;  /* 0x0000004e0b0a7211 */ /* 0x000fe200078408ff */
[----:B------:R-:W-:Y:S01]  /*3aa0*/  @!P4 IMAD.MOV R96, RZ, RZ, -R96 ;  /* 0x000000ffff60c224 */ /* 0x000fe200078e0a60 */
[----:B0-----:R-:W-:Y:S02]  /*3ab0*/  LOP3.LUT R8, R0, 0x38, RZ, 0xfc, !PT ;  /* 0x0000003800087812 */ /* 0x001fe400078efcff */
[----:B------:R-:W-:Y:S01]  /*3ac0*/  PRMT R189, RZ, 0x7610, R189 ;  /* 0x00007610ffbd7816 */ /* 0x000fe200000000bd */
[----:B------:R-:W-:Y:S01]  /*3ad0*/  @!P5 IMAD.MOV R97, RZ, RZ, -R97 ;  /* 0x000000ffff61d224 */ /* 0x000fe200078e0a61 */
[----:B------:R-:W-:Y:S01]  /*3ae0*/  ISETP.GE.AND P4, PT, R113, RZ, PT ;  /* 0x000000ff7100720c */ /* 0x000fe20003f86270 */
[----:B------:R-:W-:Y:S01]  /*3af0*/  IMAD R113, R22, 0x2, R95 ;  /* 0x0000000216717824 */ /* 0x000fe200078e025f */
[----:B------:R-:W-:-:S02]  /*3b00*/  LEA.HI.X.SX32 R11, R11, R72, 0x1, P2 ;  /* 0x000000480b0b7211 */ /* 0x000fc400010f0eff */
[----:B------:R-:W-:-:S03]  /*3b10*/  ISETP.LT.AND P5, PT, R8, R20, P0 ;  /* 0x000000140800720c */ /* 0x000fc600007a1270 */
[----:B------:R0:W2:Y:S01]  /*3b20*/  @P6 LDG.E.U16 R189, desc[UR18][R10.64] ;  /* 0x000000120abd6981 */ /* 0x0000a2000c1e1500 */
[C---:B---3--:R-:W-:Y:S02]  /*3b30*/  LEA R12, P6, R113.reuse, R78, 0x1 ;  /* 0x0000004e710c7211 */ /* 0x048fe400078c08ff */
[----:B------:R-:W-:Y:S02]  /*3b40*/  LOP3.LUT R249, R0, 0x22, RZ, 0xfc, !PT ;  /* 0x0000002200f97812 */ /* 0x000fe400078efcff */
[----:B------:R-:W-:Y:S02]  /*3b50*/  PRMT R187, RZ, 0x7610, R187 ;  /* 0x00007610ffbb7816 */ /* 0x000fe400000000bb */
[----:B------:R-:W-:Y:S02]  /*3b60*/  LEA.HI.X.SX32 R13, R113, R72, 0x1, P6 ;  /* 0x00000048710d7211 */ /* 0x000fe400030f0eff */
[----:B------:R-:W-:-:S03]  /*3b70*/  ISETP.LT.AND P6, PT, R249, R20, P0 ;  /* 0x00000014f900720c */ /* 0x000fc600007c1270 */
[----:B------:R3:W2:Y:S01]  /*3b80*/  @P5 LDG.E.U16 R187, desc[UR18][R12.64] ;  /* 0x000000120cbb5981 */ /* 0x0006a2000c1e1500 */
[C---:B0-----:R-:W-:Y:S02]  /*3b90*/  LEA R10, P5, R85.reuse, R78, 0x1 ;  /* 0x0000004e550a7211 */ /* 0x041fe400078a08ff */
[----:B------:R-:W-:Y:S01]  /*3ba0*/  ISETP.GE.AND P2, PT, R136, RZ, PT ;  /* 0x000000ff8800720c */ /* 0x000fe20003f46270 */
[----:B------:R-:W-:Y:S01]  /*3bb0*/  @!P4 IMAD.MOV R99, RZ, RZ, -R99 ;  /* 0x000000ffff63c224 */ /* 0x000fe200078e0a63 */
[----:B------:R-:W-:Y:S02]  /*3bc0*/  PRMT R181, RZ, 0x7610, R181 ;  /* 0x00007610ffb57816 */ /* 0x000fe400000000b5 */
[----:B------:R-:W-:Y:S02]  /*3bd0*/  LEA.HI.X.SX32 R11, R85, R72, 0x1, P5 ;  /* 0x00000048550b7211 */ /* 0x000fe400028f0eff */
[----:B------:R-:W-:-:S03]  /*3be0*/  ISETP.GE.AND P4, PT, R138, RZ, PT ;  /* 0x000000ff8a00720c */ /* 0x000fc60003f86270 */
[----:B------:R0:W2:Y:S01]  /*3bf0*/  @P6 LDG.E.U16 R181, desc[UR18][R10.64] ;  /* 0x000000120ab56981 */ /* 0x0000a2000c1e1500 */
[----:B---3--:R-:W-:Y:S01]  /*3c00*/  LEA R12, P6, R21, R78, 0x1 ;  /* 0x0000004e150c7211 */ /* 0x008fe200078c08ff */
[----:B------:R-:W-:Y:S01]  /*3c10*/  @!P3 IMAD.MOV R98, RZ, RZ, -R98 ;  /* 0x000000ffff62b224 */ /* 0x000fe200078e0a62 */
[C---:B------:R-:W-:Y:S02]  /*3c20*/  LOP3.LUT R139, R0.reuse, 0x12, RZ, 0xfc, !PT ;  /* 0x00000012008b7812 */ /* 0x040fe400078efcff */
[----:B------:R-:W-:Y:S02]  /*3c30*/  ISETP.GE.AND P5, PT, R135, RZ, PT ;  /* 0x000000ff8700720c */ /* 0x000fe40003fa6270 */
[----:B------:R-:W-:Y:S01]  /*3c40*/  LOP3.LUT R241, R0, 0x2a, RZ, 0xfc, !PT ;  /* 0x0000002a00f17812 */ /* 0x000fe200078efcff */
[----:B------:R-:W-:Y:S01]  /*3c50*/  @!P2 IMAD.MOV R100, RZ, RZ, -R100 ;  /* 0x000000ffff64a224 */ /* 0x000fe200078e0a64 */
[----:B------:R-:W-:Y:S02]  /*3c60*/  ISETP.GE.AND P3, PT, R133, RZ, PT ;  /* 0x000000ff8500720c */ /* 0x000fe40003f66270 */
[----:B------:R-:W-:-:S02]  /*3c70*/  LEA.HI.X.SX32 R13, R21, R72, 0x1, P6 ;  /* 0x00000048150d7211 */ /* 0x000fc400030f0eff */
[-C--:B------:R-:W-:Y:S02]  /*3c80*/  ISETP.LT.AND P2, PT, R139, R20.reuse, P0 ;  /* 0x000000148b00720c */ /* 0x080fe40000741270 */
[----:B------:R-:W-:Y:S01]  /*3c90*/  ISETP.LT.AND P6, PT, R241, R20, P0 ;  /* 0x00000014f100720c */ /* 0x000fe200007c1270 */
[----:B------:R-:W-:Y:S01]  /*3ca0*/  @!P4 IMAD.MOV R102, RZ, RZ, -R102 ;  /* 0x000000ffff66c224 */ /* 0x000fe200078e0a66 */
[C---:B0-----:R-:W-:Y:S02]  /*3cb0*/  LEA R10, P4, R111.reuse, R78, 0x1 ;  /* 0x0000004e6f0a7211 */ /* 0x041fe400078808ff */
[----:B------:R-:W-:Y:S02]  /*3cc0*/  LOP3.LUT R233, R0, 0x32, RZ, 0xfc, !PT ;  /* 0x0000003200e97812 */ /* 0x000fe400078efcff */
[----:B------:R-:W-:Y:S02]  /*3cd0*/  PRMT R179, RZ, 0x7610, R179 ;  /* 0x00007610ffb37816 */ /* 0x000fe400000000b3 */
[----:B------:R-:W-:Y:S01]  /*3ce0*/  PRMT R85, RZ, 0x7610, R85 ;  /* 0x00007610ff557816 */ /* 0x000fe20000000055 */
[----:B------:R-:W-:Y:S01]  /*3cf0*/  @!P5 IMAD.MOV R103, RZ, RZ, -R103 ;  /* 0x000000ffff67d224 */ /* 0x000fe200078e0a67 */
[----:B------:R-:W-:Y:S01]  /*3d00*/  LEA.HI.X.SX32 R11, R111, R72, 0x1, P4 ;  /* 0x000000486f0b7211 */ /* 0x000fe200020f0eff */
[----:B------:R-:W-:Y:S01]  /*3d10*/  @!P3 IMAD.MOV R101, RZ, RZ, -R101 ;  /* 0x000000ffff65b224 */ /* 0x000fe200078e0a65 */
[----:B------:R-:W-:Y:S01]  /*3d20*/  ISETP.LT.AND P5, PT, R233, R20, P0 ;  /* 0x00000014e900720c */ /* 0x000fe200007a1270 */
[----:B------:R0:W3:Y:S01]  /*3d30*/  @P2 LDG.E.U16 R179, desc[UR18][R12.64] ;  /* 0x000000120cb32981 */ /* 0x0000e2000c1e1500 */
[----:B------:R-:W-:-:S03]  /*3d40*/  ISETP.GE.AND P3, PT, R131, RZ, PT ;  /* 0x000000ff8300720c */ /* 0x000fc60003f66270 */
[----:B------:R1:W2:Y:S01]  /*3d50*/  @P6 LDG.E.U16 R85, desc[UR18][R10.64] ;  /* 0x000000120a556981 */ /* 0x0002a2000c1e1500 */
[----:B------:R-:W-:Y:S02]  /*3d60*/  LOP3.LUT R9, R0, 0x3a, RZ, 0xfc, !PT ;  /* 0x0000003a00097812 */ /* 0x000fe400078efcff */
[----:B------:R-:W-:Y:S02]  /*3d70*/  PRMT R175, RZ, 0x7610, R175 ;  /* 0x00007610ffaf7816 */ /* 0x000fe400000000af */
[C---:B0-----:R-:W-:Y:S01]  /*3d80*/  LEA R12, P6, R31.reuse, R78, 0x1 ;  /* 0x0000004e1f0c7211 */ /* 0x041fe200078c08ff */
[----:B------:R-:W-:Y:S01]  /*3d90*/  IMAD R131, R22, 0x2, R113 ;  /* 0x0000000216837824 */ /* 0x000fe200078e0271 */
[----:B------:R-:W-:Y:S02]  /*3da0*/  ISETP.GE.AND P2, PT, R110, RZ, PT ;  /* 0x000000ff6e00720c */ /* 0x000fe40003f46270 */
[----:B------:R-:W-:Y:S02]  /*3db0*/  LEA.HI.X.SX32 R13, R31, R72, 0x1, P6 ;  /* 0x000000481f0d7211 */ /* 0x000fe400030f0eff */
[----:B------:R-:W-:-:S02]  /*3dc0*/  ISETP.GE.AND P4, PT, R137, RZ, PT ;  /* 0x000000ff8900720c */ /* 0x000fc40003f86270 */
[----:B------:R-:W-:Y:S01]  /*3dd0*/  ISETP.LT.AND P6, PT, R9, R20, P0 ;  /* 0x000000140900720c */ /* 0x000fe200007c1270 */
[----:B------:R0:W2:Y:S01]  /*3de0*/  @P5 LDG.E.U16 R175, desc[UR18][R12.64] ;  /* 0x000000120caf5981 */ /* 0x0000a2000c1e1500 */
[C---:B-1----:R-:W-:Y:S01]  /*3df0*/  LEA R10, P5, R131.reuse, R78, 0x1 ;  /* 0x0000004e830a7211 */ /* 0x042fe200078a08ff */
[----:B------:R-:W-:Y:S01]  /*3e00*/  @!P3 IMAD.MOV R104, RZ, RZ, -R104 ;  /* 0x000000ffff68b224 */ /* 0x000fe200078e0a68 */
[----:B------:R-:W-:Y:S02]  /*3e10*/  ISETP.GE.AND P3, PT, R134, RZ, PT ;  /* 0x000000ff8600720c */ /* 0x000fe40003f66270 */
[----:B------:R-:W-:Y:S01]  /*3e20*/  LOP3.LUT R136, R0, 0xc, RZ, 0xfc, !PT ;  /* 0x0000000c00887812 */ /* 0x000fe200078efcff */
[----:B------:R-:W-:Y:S01]  /*3e30*/  IMAD.MOV.U32 R110, RZ, RZ, R80 ;  /* 0x000000ffff6e7224 */ /* 0x000fe200078e0050 */
[----:B------:R-:W-:Y:S01]  /*3e40*/  PRMT R133, RZ, 0x7610, R133 ;  /* 0x00007610ff857816 */ /* 0x000fe20000000085 */
[----:B------:R-:W-:Y:S01]  /*3e50*/  IMAD.MOV.U32 R111, RZ, RZ, R92 ;  /* 0x000000ffff6f7224 */ /* 0x000fe200078e005c */
[----:B------:R-:W-:-:S02]  /*3e60*/  LEA.HI.X.SX32 R11, R131, R72, 0x1, P5 ;  /* 0x00000048830b7211 */ /* 0x000fc400028f0eff */
[----:B------:R-:W-:Y:S01]  /*3e70*/  ISETP.LT.AND P5, PT, R136, R20, P0 ;  /* 0x000000148800720c */ /* 0x000fe200007a1270 */
[----:B------:R-:W-:Y:S01]  /*3e80*/  @!P2 IMAD.MOV R110, RZ, RZ, -R110 ;  /* 0x000000ffff6ea224 */ /* 0x000fe200078e0a6e */
[----:B------:R-:W-:Y:S01]  /*3e90*/  ISETP.GE.AND P2, PT, R128, RZ, PT ;  /* 0x000000ff8000720c */ /* 0x000fe20003f46270 */
[----:B------:R1:W2:Y:S01]  /*3ea0*/  @P6 LDG.E.U16 R133, desc[UR18][R10.64] ;  /* 0x000000120a856981 */ /* 0x0002a2000c1e1500 */
[----:B------:R-:W-:Y:S01]  /*3eb0*/  @!P4 IMAD.MOV R111, RZ, RZ, -R111 ;  /* 0x000000ffff6fc224 */ /* 0x000fe200078e0a6f */
[C---:B0-----:R-:W-:Y:S02]  /*3ec0*/  LEA R12, P6, R27.reuse, R78, 0x1 ;  /* 0x0000004e1b0c7211 */ /* 0x041fe400078c08ff */
[----:B------:R-:W-:Y:S01]  /*3ed0*/  ISETP.GE.AND P4, PT, R112, RZ, PT ;  /* 0x000000ff7000720c */ /* 0x000fe20003f86270 */
[--C-:B------:R-:W-:Y:S01]  /*3ee0*/  IMAD.MOV.U32 R112, RZ, RZ, R82.reuse ;  /* 0x000000ffff707224 */ /* 0x100fe200078e0052 */
[----:B------:R-:W-:Y:S02]  /*3ef0*/  LOP3.LUT R31, R0, 0x14, RZ, 0xfc, !PT ;  /* 0x00000014001f7812 */ /* 0x000fe400078efcff */
[----:B------:R-:W-:Y:S01]  /*3f00*/  PRMT R82, RZ, 0x7610, R82 ;  /* 0x00007610ff527816 */ /* 0x000fe20000000052 */
[----:B------:R-:W-:Y:S01]  /*3f10*/  @!P3 IMAD.MOV R112, RZ, RZ, -R112 ;  /* 0x000000ffff70b224 */ /* 0x000fe200078e0a70 */
[----:B------:R-:W-:-:S02]  /*3f20*/  LEA.HI.X.SX32 R13, R27, R72, 0x1, P6 ;  /* 0x000000481b0d7211 */ /* 0x000fc400030f0eff */
[----:B------:R-:W-:Y:S01]  /*3f30*/  ISETP.LT.AND P3, PT, R31, R20, P0 ;  /* 0x000000141f00720c */ /* 0x000fe20000761270 */
[----:B------:R-:W-:Y:S02]  /*3f40*/  IMAD.MOV.U32 R113, RZ, RZ, R32 ;  /* 0x000000ffff717224 */ /* 0x000fe400078e0020 */
[----:B------:R0:W2:Y:S01]  /*3f50*/  @P5 LDG.E.U16 R82, desc[UR18][R12.64] ;  /* 0x000000120c525981 */ /* 0x0000a2000c1e1500 */
[C---:B-1----:R-:W-:Y:S01]  /*3f60*/  LEA R10, P5, R81.reuse, R78, 0x1 ;  /* 0x0000004e510a7211 */ /* 0x042fe200078a08ff */
[----:B------:R-:W-:Y:S01]  /*3f70*/  @!P2 IMAD.MOV R113, RZ, RZ, -R113 ;  /* 0x000000ffff71a224 */ /* 0x000fe200078e0a71 */
[----:B------:R-:W-:Y:S02]  /*3f80*/  LOP3.LUT R31, R0, 0x1c, RZ, 0xfc, !PT ;  /* 0x0000001c001f7812 */ /* 0x000fe400078efcff */
[----:B------:R-:W-:Y:S02]  /*3f90*/  PRMT R80, RZ, 0x7610, R80 ;  /* 0x00007610ff507816 */ /* 0x000fe40000000050 */
[----:B------:R-:W-:Y:S01]  /*3fa0*/  ISETP.GE.AND P2, PT, R114, RZ, PT ;  /* 0x000000ff7200720c */ /* 0x000fe20003f46270 */
[----:B------:R-:W-:Y:S01]  /*3fb0*/  IMAD.MOV.U32 R114, RZ, RZ, R30 ;  /* 0x000000ffff727224 */ /* 0x000fe200078e001e */
[----:B------:R-:W-:-:S02]  /*3fc0*/  LEA.HI.X.SX32 R11, R81, R72, 0x1, P5 ;  /* 0x00000048510b7211 */ /* 0x000fc400028f0eff */
[----:B------:R-:W-:Y:S01]  /*3fd0*/  ISETP.LT.AND P5, PT, R31, R20, P0 ;  /* 0x000000141f00720c */ /* 0x000fe200007a1270 */
[----:B------:R-:W-:Y:S01]  /*3fe0*/  @!P4 IMAD.MOV R114, RZ, RZ, -R114 ;  /* 0x000000ffff72c224 */ /* 0x000fe200078e0a72 */
[----:B0-----:R-:W-:Y:S01]  /*3ff0*/  LEA R12, P4, R33, R78, 0x1 ;  /* 0x0000004e210c7211 */ /* 0x001fe200078808ff */
[----:B------:R0:W2:Y:S01]  /*4000*/  @P3 LDG.E.U16 R80, desc[UR18][R10.64] ;  /* 0x000000120a503981 */ /* 0x0000a2000c1e1500 */
[----:B------:R-:W-:Y:S02]  /*4010*/  ISETP.GE.AND P6, PT, R130, RZ, PT ;  /* 0x000000ff8200720c */ /* 0x000fe40003fc6270 */
[----:B------:R-:W-:Y:S01]  /*4020*/  ISETP.GE.AND P3, PT, R115, RZ, PT ;  /* 0x000000ff7300720c */ /* 0x000fe20003f66270 */
[--C-:B------:R-:W-:Y:S01]  /*4030*/  IMAD.MOV.U32 R115, RZ, RZ, R28.reuse ;  /* 0x000000ffff737224 */ /* 0x100fe200078e001c */
[----:B------:R-:W-:Y:S02]  /*4040*/  PRMT R28, RZ, 0x7610, R28 ;  /* 0x00007610ff1c7816 */ /* 0x000fe4000000001c */
[----:B------:R-:W-:-:S02]  /*4050*/  LEA.HI.X.SX32 R13, R33, R72, 0x1, P4 ;  /* 0x00000048210d7211 */ /* 0x000fc400020f0eff */
[----:B------:R-:W-:-:S03]  /*4060*/  LOP3.LUT R247, R0, 0x24, RZ, 0xfc, !PT ;  /* 0x0000002400f77812 */ /* 0x000fc600078efcff */
[----:B------:R1:W2:Y:S01]  /*4070*/  @P5 LDG.E.U16 R28, desc[UR18][R12.64] ;  /* 0x000000120c1c5981 */ /* 0x0002a2000c1e1500 */
[C---:B------:R-:W-:Y:S02]  /*4080*/  LEA R30, P5, R117.reuse, R78, 0x1 ;  /* 0x0000004e751e7211 */ /* 0x040fe400078a08ff */
[----:B------:R-:W-:Y:S01]  /*4090*/  ISETP.GE.AND P4, PT, R116, RZ, PT ;  /* 0x000000ff7400720c */ /* 0x000fe20003f86270 */
[----:B------:R-:W-:Y:S01]  /*40a0*/  IMAD.MOV.U32 R116, RZ, RZ, R26 ;  /* 0x000000ffff747224 */ /* 0x000fe200078e001a */
[----:B------:R-:W-:Y:S01]  /*40b0*/  LOP3.LUT R239, R0, 0x2c, RZ, 0xfc, !PT ;  /* 0x0000002c00ef7812 */ /* 0x000fe200078efcff */
[----:B------:R-:W-:Y:S01]  /*40c0*/  @!P6 IMAD.MOV R115, RZ, RZ, -R115 ;  /* 0x000000ffff73e224 */ /* 0x000fe200078e0a73 */
[----:B------:R-:W-:Y:S01]  /*40d0*/  LEA.HI.X.SX32 R31, R117, R72, 0x1, P5 ;  /* 0x00000048751f7211 */ /* 0x000fe200028f0eff */
[----:B------:R-:W-:Y:S01]  /*40e0*/  IMAD.MOV.U32 R117, RZ, RZ, R24 ;  /* 0x000000ffff757224 */ /* 0x000fe200078e0018 */
[-C--:B------:R-:W-:Y:S01]  /*40f0*/  ISETP.LT.AND P6, PT, R247, R20.reuse, P0 ;  /* 0x00000014f700720c */ /* 0x080fe200007c1270 */
[----:B------:R-:W-:Y:S01]  /*4100*/  @!P2 IMAD.MOV R116, RZ, RZ, -R116 ;  /* 0x000000ffff74a224 */ /* 0x000fe200078e0a74 */
[----:B------:R-:W-:Y:S01]  /*4110*/  ISETP.LT.AND P2, PT, R239, R20, P0 ;  /* 0x00000014ef00720c */ /* 0x000fe20000741270 */
[----:B------:R-:W-:Y:S01]  /*4120*/  @!P3 IMAD.MOV R117, RZ, RZ, -R117 ;  /* 0x000000ffff75b224 */ /* 0x000fe200078e0a75 */
[----:B------:R-:W-:-:S02]  /*4130*/  LEA R32, P3, R127, R78, 0x1 ;  /* 0x0000004e7f207211 */ /* 0x000fc400078608ff */
[----:B0-----:R-:W-:Y:S02]  /*4140*/  LOP3.LUT R10, R0, 0x34, RZ, 0xfc, !PT ;  /* 0x00000034000a7812 */ /* 0x001fe400078efcff */
[----:B------:R-:W-:Y:S02]  /*4150*/  PRMT R26, RZ, 0x7610, R26 ;  /* 0x00007610ff1a7816 */ /* 0x000fe4000000001a */
[----:B------:R-:W-:Y:S01]  /*4160*/  ISETP.GE.AND P5, PT, R118, RZ, PT ;  /* 0x000000ff7600720c */ /* 0x000fe20003fa6270 */
[--C-:B------:R-:W-:Y:S01]  /*4170*/  IMAD.MOV.U32 R118, RZ, RZ, R18.reuse ;  /* 0x000000ffff767224 */ /* 0x100fe200078e0012 */
[----:B------:R-:W-:Y:S02]  /*4180*/  LEA.HI.X.SX32 R33, R127, R72, 0x1, P3 ;  /* 0x000000487f217211 */ /* 0x000fe400018f0eff */
[----:B------:R-:W-:Y:S01]  /*4190*/  PRMT R18, RZ, 0x7610, R18 ;  /* 0x00007610ff127816 */ /* 0x000fe20000000012 */
[----:B------:R0:W2:Y:S01]  /*41a0*/  @P6 LDG.E.U16 R26, desc[UR18][R30.64] ;  /* 0x000000121e1a6981 */ /* 0x0000a2000c1e1500 */
[----:B------:R-:W-:-:S02]  /*41b0*/  ISETP.LT.AND P3, PT, R10, R20, P0 ;  /* 0x000000140a00720c */ /* 0x000fc40000761270 */
[----:B-1----:R-:W-:Y:S02]  /*41c0*/  LEA R12, P6, R129, R78, 0x1 ;  /* 0x0000004e810c7211 */ /* 0x002fe400078c08ff */
[----:B------:R-:W-:Y:S01]  /*41d0*/  LOP3.LUT R11, R0, 0x3c, RZ, 0xfc, !PT ;  /* 0x0000003c000b7812 */ /* 0x000fe200078efcff */
[----:B------:R-:W2:Y:S01]  /*41e0*/  @P2 LDG.E.U16 R18, desc[UR18][R32.64] ;  /* 0x0000001220122981 */ /* 0x000ea2000c1e1500 */
[----:B------:R-:W-:Y:S01]  /*41f0*/  ISETP.GE.AND P2, PT, R119, RZ, PT ;  /* 0x000000ff7700720c */ /* 0x000fe20003f46270 */
[----:B------:R-:W-:Y:S01]  /*4200*/  IMAD.MOV.U32 R119, RZ, RZ, R90 ;  /* 0x000000ffff777224 */ /* 0x000fe200078e005a */
[----:B------:R-:W-:Y:S01]  /*4210*/  PRMT R24, RZ, 0x7610, R24 ;  /* 0x00007610ff187816 */ /* 0x000fe20000000018 */
[----:B------:R-:W-:Y:S01]  /*4220*/  IMAD R131, R22, 0x2, R131 ;  /* 0x0000000216837824 */ /* 0x000fe200078e0283 */
[----:B------:R-:W-:Y:S02]  /*4230*/  LEA.HI.X.SX32 R13, R129, R72, 0x1, P6 ;  /* 0x00000048810d7211 */ /* 0x000fe400030f0eff */
[----:B------:R-:W-:Y:S01]  /*4240*/  ISETP.LT.AND P6, PT, R11, R20, P0 ;  /* 0x000000140b00720c */ /* 0x000fe200007c1270 */
[----:B------:R-:W-:Y:S01]  /*4250*/  @!P5 IMAD.MOV R119, RZ, RZ, -R119 ;  /* 0x000000ffff77d224 */ /* 0x000fe200078e0a77 */
[----:B0-----:R-:W-:Y:S01]  /*4260*/  LEA R30, P5, R131, R78, 0x1 ;  /* 0x0000004e831e7211 */ /* 0x001fe200078a08ff */
[----:B------:R-:W-:Y:S01]  /*4270*/  @!P4 IMAD.MOV R118, RZ, RZ, -R118 ;  /* 0x000000ffff76c224 */ /* 0x000fe200078e0a76 */
[----:B------:R0:W2:Y:S01]  /*4280*/  @P3 LDG.E.U16 R24, desc[UR18][R12.64] ;  /* 0x000000120c183981 */ /* 0x0000a2000c1e1500 */
[----:B------:R-:W-:-:S02]  /*4290*/  ISETP.GE.AND P4, PT, R126, RZ, PT ;  /* 0x000000ff7e00720c */ /* 0x000fc40003f86270 */
[----:B------:R-:W-:Y:S01]  /*42a0*/  ISETP.GE.AND P3, PT, R120, RZ, PT ;  /* 0x000000ff7800720c */ /* 0x000fe20003f66270 */
[--C-:B------:R-:W-:Y:S01]  /*42b0*/  IMAD.MOV.U32 R120, RZ, RZ, R84.reuse ;  /* 0x000000ffff787224 */ /* 0x100fe200078e0054 */
[----:B------:R-:W-:Y:S02]  /*42c0*/  PRMT R84, RZ, 0x7610, R84 ;  /* 0x00007610ff547816 */ /* 0x000fe40000000054 */
[----:B------:R-:W-:Y:S02]  /*42d0*/  LEA.HI.X.SX32 R31, R131, R72, 0x1, P5 ;  /* 0x00000048831f7211 */ /* 0x000fe400028f0eff */
[----:B------:R-:W-:-:S03]  /*42e0*/  LOP3.LUT R92, R0, 0xe, RZ, 0xfc, !PT ;  /* 0x0000000e005c7812 */ /* 0x000fc600078efcff */
[----:B------:R1:W2:Y:S01]  /*42f0*/  @P6 LDG.E.U16 R84, desc[UR18][R30.64] ;  /* 0x000000121e546981 */ /* 0x0002a2000c1e1500 */
[C---:B0-----:R-:W-:Y:S02]  /*4300*/  LEA R12, P6, R17.reuse, R78, 0x1 ;  /* 0x0000004e110c7211 */ /* 0x041fe400078c08ff */
[----:B------:R-:W-:Y:S01]  /*4310*/  ISETP.LT.AND P5, PT, R92, R20, P0 ;  /* 0x000000145c00720c */ /* 0x000fe200007a1270 */
[----:B------:R-:W-:Y:S01]  /*4320*/  @!P4 IMAD.MOV R120, RZ, RZ, -R120 ;  /* 0x000000ffff78c224 */ /* 0x000fe200078e0a78 */
[----:B------:R-:W-:Y:S02]  /*4330*/  LEA.HI.X.SX32 R13, R17, R72, 0x1, P6 ;  /* 0x00000048110d7211 */ /* 0x000fe400030f0eff */
[----:B------:R-:W-:Y:S02]  /*4340*/  ISETP.GE.AND P4, PT, R121, RZ, PT ;  /* 0x000000ff7900720c */ /* 0x000fe40003f86270 */
[----:B------:R-:W-:Y:S01]  /*4350*/  ISETP.GE.AND P6, PT, R122, RZ, PT ;  /* 0x000000ff7a00720c */ /* 0x000fe20003fc6270 */
[----:B------:R-:W-:Y:S01]  /*4360*/  IMAD.MOV.U32 R122, RZ, RZ, R88 ;  /* 0x000000ffff7a7224 */ /* 0x000fe200078e0058 */
[----:B------:R-:W-:Y:S01]  /*4370*/  LOP3.LUT R32, R0, 0x16, RZ, 0xfc, !PT ;  /* 0x0000001600207812 */ /* 0x000fe200078efcff */
[----:B------:R-:W-:Y:S01]  /*4380*/  IMAD.MOV.U32 R121, RZ, RZ, R89 ;  /* 0x000000ffff797224 */ /* 0x000fe200078e0059 */
[----:B------:R-:W-:Y:S01]  /*4390*/  PRMT R205, RZ, 0x7610, R205 ;  /* 0x00007610ffcd7816 */ /* 0x000fe200000000cd */
[----:B------:R-:W-:Y:S01]  /*43a0*/  @!P3 IMAD.MOV R122, RZ, RZ, -R122 ;  /* 0x000000ffff7ab224 */ /* 0x000fe200078e0a7a */
[----:B------:R-:W-:Y:S01]  /*43b0*/  ISETP.GE.AND P3, PT, R125, RZ, PT ;  /* 0x000000ff7d00720c */ /* 0x000fe20003f66270 */
[----:B------:R-:W-:Y:S01]  /*43c0*/  @!P2 IMAD.MOV R121, RZ, RZ, -R121 ;  /* 0x000000ffff79a224 */ /* 0x000fe200078e0a79 */
[----:B------:R-:W-:-:S02]  /*43d0*/  ISETP.LT.AND P2, PT, R32, R20, P0 ;  /* 0x000000142000720c */ /* 0x000fc40000741270 */
[----:B------:R0:W2:Y:S01]  /*43e0*/  @P5 LDG.E.U16 R205, desc[UR18][R12.64] ;  /* 0x000000120ccd5981 */ /* 0x0000a2000c1e1500 */
[C---:B-1----:R-:W-:Y:S01]  /*43f0*/  LEA R30, P5, R25.reuse, R78, 0x1 ;  /* 0x0000004e191e7211 */ /* 0x042fe200078a08ff */
[----:B------:R-:W-:Y:S01]  /*4400*/  @!P4 IMAD.MOV R79, RZ, RZ, -R79 ;  /* 0x000000ffff4fc224 */ /* 0x000fe200078e0a4f */
[C---:B------:R-:W-:Y:S02]  /*4410*/  LOP3.LUT R245, R0.reuse, 0x26, RZ, 0xfc, !PT ;  /* 0x0000002600f57812 */ /* 0x040fe400078efcff */
[----:B------:R-:W-:Y:S01]  /*4420*/  LOP3.LUT R32, R0, 0x1e, RZ, 0xfc, !PT ;  /* 0x0000001e00207812 */ /* 0x000fe200078efcff */
[----:B------:R-:W-:Y:S01]  /*4430*/  @!P6 IMAD.MOV R76, RZ, RZ, -R76 ;  /* 0x000000ffff4ce224 */ /* 0x000fe200078e0a4c */
[----:B------:R-:W-:Y:S02]  /*4440*/  PRMT R207, RZ, 0x7610, R207 ;  /* 0x00007610ffcf7816 */ /* 0x000fe400000000cf */
[----:B------:R-:W-:Y:S01]  /*4450*/  ISETP.GE.AND P4, PT, R124, RZ, PT ;  /* 0x000000ff7c00720c */ /* 0x000fe20003f86270 */
[----:B------:R-:W-:Y:S01]  /*4460*/  IMAD.MOV.U32 R124, RZ, RZ, R34 ;  /* 0x000000ffff7c7224 */ /* 0x000fe200078e0022 */
[----:B------:R-:W-:-:S02]  /*4470*/  LEA.HI.X.SX32 R31, R25, R72, 0x1, P5 ;  /* 0x00000048191f7211 */ /* 0x000fc400028f0eff */
[-C--:B------:R-:W-:Y:S02]  /*4480*/  ISETP.LT.AND P6, PT, R245, R20.reuse, P0 ;  /* 0x00000014f500720c */ /* 0x080fe400007c1270 */
[----:B------:R-:W-:Y:S01]  /*4490*/  ISETP.LT.AND P5, PT, R32, R20, P0 ;  /* 0x000000142000720c */ /* 0x000fe200007a1270 */
[----:B------:R-:W-:Y:S01]  /*44a0*/  @!P3 IMAD.MOV R124, RZ, RZ, -R124 ;  /* 0x000000ffff7cb224 */ /* 0x000fe200078e0a7c */
[----:B------:R-:W2:Y:S01]  /*44b0*/  @P2 LDG.E.U16 R207, desc[UR18][R30.64] ;  /* 0x000000121ecf2981 */ /* 0x000ea2000c1e1500 */
[-C--:B------:R-:W-:Y:S02]  /*44c0*/  LEA R34, P3, R105, R78.reuse, 0x1 ;  /* 0x0000004e69227211 */ /* 0x080fe400078608ff */
[----:B0-----:R-:W-:Y:S01]  /*44d0*/  LEA R12, P2, R107, R78, 0x1 ;  /* 0x0000004e6b0c7211 */ /* 0x001fe200078408ff */
[----:B------:R-:W-:Y:S01]  /*44e0*/  IMAD.MOV.U32 R126, RZ, RZ, R35 ;  /* 0x000000ffff7e7224 */ /* 0x000fe200078e0023 */
[----:B------:R-:W-:Y:S02]  /*44f0*/  PRMT R211, RZ, 0x7610, R211 ;  /* 0x00007610ffd37816 */ /* 0x000fe400000000d3 */
[----:B------:R-:W-:-:S02]  /*4500*/  PRMT R209, RZ, 0x7610, R209 ;  /* 0x00007610ffd17816 */ /* 0x000fc400000000d1 */
[-C--:B------:R-:W-:Y:S02]  /*4510*/  LEA.HI.X.SX32 R35, R105, R72.reuse, 0x1, P3 ;  /* 0x0000004869237211 */ /* 0x080fe400018f0eff */
[----:B------:R-:W-:-:S03]  /*4520*/  LEA.HI.X.SX32 R13, R107, R72, 0x1, P2 ;  /* 0x000000486b0d7211 */ /* 0x000fc600010f0eff */
[----:B------:R-:W2:Y:S01]  /*4530*/  @P6 LDG.E.U16 R211, desc[UR18][R34.64] ;  /* 0x0000001222d36981 */ /* 0x000ea2000c1e1500 */
[----:B------:R-:W-:-:S03]  /*4540*/  LEA R88, P6, R93, R78, 0x1 ;  /* 0x0000004e5d587211 */ /* 0x000fc600078c08ff */
[----:B------:R0:W2:Y:S01]  /*4550*/  @P5 LDG.E.U16 R209, desc[UR18][R12.64] ;  /* 0x000000120cd15981 */ /* 0x0000a2000c1e1500 */
[----:B------:R-:W-:Y:S02]  /*4560*/  LEA R32, P5, R109, R78, 0x1 ;  /* 0x0000004e6d207211 */ /* 0x000fe400078a08ff */
[C---:B------:R-:W-:Y:S02]  /*4570*/  LOP3.LUT R237, R0.reuse, 0x2e, RZ, 0xfc, !PT ;  /* 0x0000002e00ed7812 */ /* 0x040fe400078efcff */
[-C--:B------:R-:W-:Y:S02]  /*4580*/  LEA.HI.X.SX32 R89, R93, R72.reuse, 0x1, P6 ;  /* 0x000000485d597211 */ /* 0x080fe400030f0eff */
[----:B------:R-:W-:Y:S02]  /*4590*/  LEA.HI.X.SX32 R33, R109, R72, 0x1, P5 ;  /* 0x000000486d217211 */ /* 0x000fe400028f0eff */
[----:B0-----:R-:W-:Y:S02]  /*45a0*/  LOP3.LUT R12, R0, 0x36, RZ, 0xfc, !PT ;  /* 0x00000036000c7812 */ /* 0x001fe400078efcff */
[----:B------:R-:W-:-:S02]  /*45b0*/  LEA R90, P6, R91, R78, 0x1 ;  /* 0x0000004e5b5a7211 */ /* 0x000fc400078c08ff */
[-C--:B------:R-:W-:Y:S02]  /*45c0*/  ISETP.LT.AND P3, PT, R237, R20.reuse, P0 ;  /* 0x00000014ed00720c */ /* 0x080fe40000761270 */
[----:B------:R-:W-:Y:S02]  /*45d0*/  ISETP.LT.AND P5, PT, R12, R20, P0 ;  /* 0x000000140c00720c */ /* 0x000fe400007a1270 */
[----:B------:R-:W-:Y:S02]  /*45e0*/  LEA.HI.X.SX32 R91, R91, R72, 0x1, P6 ;  /* 0x000000485b5b7211 */ /* 0x000fe400030f0eff */
[C---:B------:R-:W-:Y:S02]  /*45f0*/  LEA R30, P6, R95.reuse, R78, 0x1 ;  /* 0x0000004e5f1e7211 */ /* 0x040fe400078c08ff */
[----:B------:R-:W-:Y:S02]  /*4600*/  PRMT R213, RZ, 0x7610, R213 ;  /* 0x00007610ffd57816 */ /* 0x000fe400000000d5 */
[----:B------:R-:W-:Y:S01]  /*4610*/  PRMT R215, RZ, 0x7610, R215 ;  /* 0x00007610ffd77816 */ /* 0x000fe200000000d7 */
[----:B------:R-:W-:Y:S01]  /*4620*/  IMAD R131, R22, 0x2, R131 ;  /* 0x0000000216837824 */ /* 0x000fe200078e0283 */
[----:B------:R-:W-:-:S02]  /*4630*/  LEA.HI.X.SX32 R31, R95, R72, 0x1, P6 ;  /* 0x000000485f1f7211 */ /* 0x000fc400030f0eff */
[----:B------:R-:W-:Y:S01]  /*4640*/  ISETP.GE.AND P2, PT, R123, RZ, PT ;  /* 0x000000ff7b00720c */ /* 0x000fe20003f46270 */
[----:B------:R0:W2:Y:S04]  /*4650*/  @P3 LDG.E.U16 R213, desc[UR18][R32.64] ;  /* 0x0000001220d53981 */ /* 0x0000a8000c1e1500 */
[----:B------:R1:W2:Y:S01]  /*4660*/  @P5 LDG.E.U16 R215, desc[UR18][R30.64] ;  /* 0x000000121ed75981 */ /* 0x0002a2000c1e1500 */
[----:B------:R-:W-:Y:S01]  /*4670*/  @!P4 IMAD.MOV R126, RZ, RZ, -R126 ;  /* 0x000000ffff7ec224 */ /* 0x000fe200078e0a7e */
[----:B------:R-:W-:Y:S02]  /*4680*/  ISETP.GE.AND P4, PT, R94, RZ, PT ;  /* 0x000000ff5e00720c */ /* 0x000fe40003f86270 */
[----:B0-----:R-:W-:-:S04]  /*4690*/  LEA R32, P5, R131, R78, 0x1 ;  /* 0x0000004e83207211 */ /* 0x001fc800078a08ff */
[----:B------:R-:W-:Y:S02]  /*46a0*/  LEA.HI.X.SX32 R33, R131, R72, 0x1, P5 ;  /* 0x0000004883217211 */ /* 0x000fe400028f0eff */
[----:B------:R-:W-:Y:S01]  /*46b0*/  ISETP.GE.AND P5, PT, R106, RZ, PT ;  /* 0x000000ff6a00720c */ /* 0x000fe20003fa6270 */
[----:B------:R-:W-:Y:S01]  /*46c0*/  @!P2 IMAD.MOV R61, RZ, RZ, -R61 ;  /* 0x000000ffff3da224 */ /* 0x000fe200078e0a3d */
[----:B------:R-:W-:Y:S02]  /*46d0*/  ISETP.GE.AND P2, PT, R54, RZ, PT ;  /* 0x000000ff3600720c */ /* 0x000fe40003f46270 */
[C---:B------:R-:W-:Y:S01]  /*46e0*/  LOP3.LUT R128, R0.reuse, 0x2, RZ, 0xfc, !PT ;  /* 0x0000000200807812 */ /* 0x040fe200078efcff */
[----:B------:R-:W-:Y:S01]  /*46f0*/  @!P4 IMAD.MOV R56, RZ, RZ, -R56 ;  /* 0x000000ffff38c224 */ /* 0x000fe200078e0a38 */
[C---:B------:R-:W-:Y:S02]  /*4700*/  ISETP.LT.AND P4, PT, R0.reuse, R20, P0 ;  /* 0x000000140000720c */ /* 0x040fe40000781270 */
[----:B------:R-:W-:-:S05]  /*4710*/  LOP3.LUT R127, R0, 0x4, RZ, 0xfc, !PT ;  /* 0x00000004007f7812 */ /* 0x000fca00078efcff */
[----:B------:R-:W-:Y:S01]  /*4720*/  @!P5 IMAD.MOV R49, RZ, RZ, -R49 ;  /* 0x000000ffff31d224 */ /* 0x000fe200078e0a31 */
[-C--:B------:R-:W-:Y:S01]  /*4730*/  ISETP.LT.AND P5, PT, R128, R20.reuse, P0 ;  /* 0x000000148000720c */ /* 0x080fe200007a1270 */
[----:B------:R-:W-:Y:S01]  /*4740*/  @!P2 IMAD.MOV R47, RZ, RZ, -R47 ;  /* 0x000000ffff2fa224 */ /* 0x000fe200078e0a2f */
[----:B------:R-:W-:Y:S02]  /*4750*/  PRMT R225, RZ, 0x7610, R225 ;  /* 0x00007610ffe17816 */ /* 0x000fe400000000e1 */
[----:B------:R-:W-:Y:S02]  /*4760*/  PRMT R221, RZ, 0x7610, R221 ;  /* 0x00007610ffdd7816 */ /* 0x000fe400000000dd */
[----:B------:R-:W-:Y:S02]  /*4770*/  ISETP.LT.AND P2, PT, R127, R20, P0 ;  /* 0x000000147f00720c */ /* 0x000fe40000741270 */
[----:B------:R-:W-:Y:S01]  /*4780*/  LEA R92, P3, R77, R78, 0x1 ;  /* 0x0000004e4d5c7211 */ /* 0x000fe200078608ff */
[----:B------:R-:W2:Y:S01]  /*4790*/  @P4 LDG.E.U16 R225, desc[UR18][R88.64] ;  /* 0x0000001258e14981 */ /* 0x000ea2000c1e1500 */
[----:B------:R-:W-:-:S03]  /*47a0*/  PRMT R176, RZ, 0x7610, R176 ;  /* 0x00007610ffb07816 */ /* 0x000fc600000000b0 */
[----:B------:R-:W2:Y:S01]  /*47b0*/  @P5 LDG.E.U16 R221, desc[UR18][R90.64] ;  /* 0x000000125add5981 */ /* 0x000ea2000c1e1500 */
[----:B------:R-:W-:-:S05]  /*47c0*/  LEA.HI.X.SX32 R93, R77, R72, 0x1, P3 ;  /* 0x000000484d5d7211 */ /* 0x000fca00018f0eff */
[----:B------:R-:W2:Y:S01]  /*47d0*/  @P2 LDG.E.U16 R176, desc[UR18][R92.64] ;  /* 0x000000125cb02981 */ /* 0x000ea2000c1e1500 */
[----:B------:R-:W-:-:S04]  /*47e0*/  LOP3.LUT R13, R0, 0x3e, RZ, 0xfc, !PT ;  /* 0x0000003e000d7812 */ /* 0x000fc800078efcff */
[----:B------:R-:W-:Y:S02]  /*47f0*/  ISETP.LT.AND P3, PT, R13, R20, P0 ;  /* 0x000000140d00720c */ /* 0x000fe40000761270 */
[----:B------:R-:W-:Y:S02]  /*4800*/  PRMT R217, RZ, 0x7610, R217 ;  /* 0x00007610ffd97816 */ /* 0x000fe400000000d9 */
[----:B------:R-:W-:Y:S02]  /*4810*/  LEA R94, P6, R73, R78, 0x1 ;  /* 0x0000004e495e7211 */ /* 0x000fe400078c08ff */
[----:B------:R-:W-:-:S07]  /*4820*/  LOP3.LUT R125, R0, 0x6, RZ, 0xfc, !PT ;  /* 0x00000006007d7812 */ /* 0x000fce00078efcff */
[----:B------:R0:W2:Y:S01]  /*4830*/  @P3 LDG.E.U16 R217, desc[UR18][R32.64] ;  /* 0x0000001220d93981 */ /* 0x0000a2000c1e1500 */
[----:B------:R-:W-:Y:S02]  /*4840*/  ISETP.NE.AND P3, PT, R59, RZ, PT ;  /* 0x000000ff3b00720c */ /* 0x000fe40003f65270 */
[----:B------:R-:W-:Y:S02]  /*4850*/  LOP3.LUT R59, RZ, R59, RZ, 0x33, !PT ;  /* 0x0000003bff3b7212 */ /* 0x000fe400078e33ff */
[----:B------:R-:W-:Y:S02]  /*4860*/  LEA.HI.X.SX32 R95, R73, R72, 0x1, P6 ;  /* 0x00000048495f7211 */ /* 0x000fe400030f0eff */
[----:B-1----:R-:W-:Y:S02]  /*4870*/  SEL R31, R59, R37, !P3 ;  /* 0x000000253b1f7207 */ /* 0x002fe40005800000 */
[----:B------:R-:W-:Y:S02]  /*4880*/  ISETP.LT.AND P4, PT, R125, R20, P0 ;  /* 0x000000147d00720c */ /* 0x000fe40000781270 */
[----:B------:R-:W-:Y:S01]  /*4890*/  SEL R37, R59, R14, !P3 ;  /* 0x0000000e3b257207 */ /* 0x000fe20005800000 */
[----:B------:R-:W-:Y:S01]  /*48a0*/  IMAD R14, R4, R23, RZ ;  /* 0x00000017040e7224 */ /* 0x000fe200078e02ff */
[----:B------:R-:W-:-:S02]  /*48b0*/  ISETP.GE.AND P6, PT, R108, RZ, PT ;  /* 0x000000ff6c00720c */ /* 0x000fc40003fc6270 */
[C---:B0-----:R-:W-:Y:S02]  /*48c0*/  SEL R33, R59.reuse, R36, !P3 ;  /* 0x000000243b217207 */ /* 0x041fe40005800000 */
[----:B------:R-:W-:Y:S01]  /*48d0*/  SEL R63, R59, R63, !P3 ;  /* 0x0000003f3b3f7207 */ /* 0x000fe20005800000 */
[----:B------:R-:W-:Y:S01]  /*48e0*/  IMAD R31, R31, UR6, RZ ;  /* 0x000000061f1f7c24 */ /* 0x000fe2000f8e02ff */
[C---:B------:R-:W-:Y:S02]  /*48f0*/  SEL R35, R59.reuse, R16, !P3 ;  /* 0x000000103b237207 */ /* 0x040fe40005800000 */
[C---:B------:R-:W-:Y:S02]  /*4900*/  SEL R30, R59.reuse, R96, !P3 ;  /* 0x000000603b1e7207 */ /* 0x040fe40005800000 */
[----:B------:R-:W-:Y:S02]  /*4910*/  SEL R39, R59, R39, !P3 ;  /* 0x000000273b277207 */ /* 0x000fe40005800000 */
[----:B------:R-:W-:-:S02]  /*4920*/  LEA R96, P2, R14, UR22, 0x1 ;  /* 0x000000160e607c11 */ /* 0x000fc4000f8408ff */
[----:B------:R-:W-:Y:S02]  /*4930*/  PRMT R219, RZ, 0x7610, R219 ;  /* 0x00007610ffdb7816 */ /* 0x000fe400000000db */
[----:B------:R-:W-:Y:S01]  /*4940*/  SEL R65, R59, R65, !P3 ;  /* 0x000000413b417207 */ /* 0x000fe20005800000 */
[----:B------:R-:W-:Y:S01]  /*4950*/  IMAD R33, R33, UR6, RZ ;  /* 0x0000000621217c24 */ /* 0x000fe2000f8e02ff */
[C---:B------:R-:W-:Y:S02]  /*4960*/  SEL R98, R59.reuse, R98, !P3 ;  /* 0x000000623b627207 */ /* 0x040fe40005800000 */
[----:B------:R-:W-:Y:S01]  /*4970*/  SEL R151, R59, R119, !P3 ;  /* 0x000000773b977207 */ /* 0x000fe20005800000 */
[----:B------:R-:W-:Y:S01]  /*4980*/  IMAD R119, R63, UR6, RZ ;  /* 0x000000063f777c24 */ /* 0x000fe2000f8e02ff */
[----:B------:R-:W-:Y:S01]  /*4990*/  SEL R32, R59, R117, !P3 ;  /* 0x000000753b207207 */ /* 0x000fe20005800000 */
[----:B------:R-:W-:Y:S01]  /*49a0*/  IMAD R35, R35, UR6, RZ ;  /* 0x0000000623237c24 */ /* 0x000fe2000f8e02ff */
[----:B------:R-:W-:Y:S01]  /*49b0*/  LEA.HI.X.SX32 R14, R14, UR23, 0x1, P2 ;  /* 0x000000170e0e7c11 */ /* 0x000fe200090f0eff */
[----:B------:R-:W-:Y:S01]  /*49c0*/  IMAD R63, R30, UR6, RZ ;  /* 0x000000061e3f7c24 */ /* 0x000fe2000f8e02ff */
[----:B------:R-:W-:Y:S01]  /*49d0*/  SEL R16, R59, R41, !P3 ;  /* 0x000000293b107207 */ /* 0x000fe20005800000 */
[----:B------:R-:W-:Y:S01]  /*49e0*/  IMAD R39, R39, UR6, RZ ;  /* 0x0000000627277c24 */ /* 0x000fe2000f8e02ff */
[C---:B------:R-:W-:Y:S01]  /*49f0*/  SEL R107, R59.reuse, R43, !P3 ;  /* 0x0000002b3b6b7207 */ /* 0x040fe20005800000 */
[----:B------:R-:W2:Y:S01]  /*4a00*/  @P4 LDG.E.U16 R219, desc[UR18][R94.64] ;  /* 0x000000125edb4981 */ /* 0x000ea2000c1e1500 */
[----:B------:R-:W-:Y:S01]  /*4a10*/  SEL R155, R59, R121, !P3 ;  /* 0x000000793b9b7207 */ /* 0x000fe20005800000 */
[----:B------:R-:W-:Y:S01]  /*4a20*/  IMAD R121, R65, UR6, RZ ;  /* 0x0000000641797c24 */ /* 0x000fe2000f8e02ff */
[-C--:B------:R-:W-:Y:S01]  /*4a30*/  LEA R30, P2, R31, R96.reuse, 0x1 ;  /* 0x000000601f1e7211 */ /* 0x080fe200078408ff */
[----:B------:R-:W-:Y:S01]  /*4a40*/  IMAD R65, R98, UR6, RZ ;  /* 0x0000000662417c24 */ /* 0x000fe2000f8e02ff */
[----:B------:R-:W-:Y:S01]  /*4a50*/  SEL R159, R59, R79, !P3 ;  /* 0x0000004f3b9f7207 */ /* 0x000fe20005800000 */
[----:B------:R-:W-:Y:S01]  /*4a60*/  @!P6 IMAD.MOV R57, RZ, RZ, -R57 ;  /* 0x000000ffff39e224 */ /* 0x000fe200078e0a39 */
[----:B------:R-:W-:Y:S01]  /*4a70*/  LEA R98, P4, R33, R96, 0x1 ;  /* 0x0000006021627211 */ /* 0x000fe200078808ff */
[----:B------:R-:W-:Y:S01]  /*4a80*/  IMAD R79, R32, UR6, RZ ;  /* 0x00000006204f7c24 */ /* 0x000fe2000f8e02ff */
[----:B------:R-:W-:Y:S01]  /*4a90*/  LEA.HI.X.SX32 R31, R31, R14, 0x1, P2 ;  /* 0x0000000e1f1f7211 */ /* 0x000fe200010f0eff */
[----:B------:R-:W-:Y:S01]  /*4aa0*/  IMAD R37, R37, UR6, RZ ;  /* 0x0000000625257c24 */ /* 0x000fe2000f8e02ff */
[-C--:B------:R-:W-:Y:S01]  /*4ab0*/  LEA R32, P5, R35, R96.reuse, 0x1 ;  /* 0x0000006023207211 */ /* 0x080fe200078a08ff */
[----:B------:R-:W-:Y:S01]  /*4ac0*/  IMAD R43, R16, UR6, RZ ;  /* 0x00000006102b7c24 */ /* 0x000fe2000f8e02ff */
[----:B------:R-:W-:Y:S01]  /*4ad0*/  LEA R34, P2, R39, R96, 0x1 ;  /* 0x0000006027227211 */ /* 0x000fe200078408ff */
[----:B------:R-:W-:Y:S01]  /*4ae0*/  IMAD R107, R107, UR6, RZ ;  /* 0x000000066b6b7c24 */ /* 0x000fe2000f8e02ff */
[----:B------:R-:W-:-:S02]  /*4af0*/  SEL R135, R59, R99, !P3 ;  /* 0x000000633b877207 */ /* 0x000fc40005800000 */
[----:B------:R-:W-:Y:S02]  /*4b00*/  ISETP.LT.AND P0, PT, R4, R20, P0 ;  /* 0x000000140400720c */ /* 0x000fe40000701270 */
[C---:B------:R-:W-:Y:S02]  /*4b10*/  SEL R123, R59.reuse, R67, !P3 ;  /* 0x000000433b7b7207 */ /* 0x040fe40005800000 */
[C---:B------:R-:W-:Y:S02]  /*4b20*/  SEL R125, R59.reuse, R69, !P3 ;  /* 0x000000453b7d7207 */ /* 0x040fe40005800000 */
[C---:B------:R-:W-:Y:S02]  /*4b30*/  SEL R127, R59.reuse, R71, !P3 ;  /* 0x000000473b7f7207 */ /* 0x040fe40005800000 */
[C---:B------:R-:W-:Y:S02]  /*4b40*/  SEL R129, R59.reuse, R75, !P3 ;  /* 0x0000004b3b817207 */ /* 0x040fe40005800000 */
[----:B------:R-:W-:-:S02]  /*4b50*/  SEL R131, R59, R97, !P3 ;  /* 0x000000613b837207 */ /* 0x000fc40005800000 */
[----:B------:R-:W-:Y:S02]  /*4b60*/  LEA.HI.X.SX32 R99, R33, R14, 0x1, P4 ;  /* 0x0000000e21637211 */ /* 0x000fe400020f0eff */
[C---:B------:R-:W-:Y:S02]  /*4b70*/  SEL R40, R59.reuse, R40, !P3 ;  /* 0x000000283b287207 */ /* 0x040fe40005800000 */
[C---:B------:R-:W-:Y:S02]  /*4b80*/  SEL R105, R59.reuse, R42, !P3 ;  /* 0x0000002a3b697207 */ /* 0x040fe40005800000 */
[C---:B------:R-:W-:Y:S02]  /*4b90*/  SEL R109, R59.reuse, R44, !P3 ;  /* 0x0000002c3b6d7207 */ /* 0x040fe40005800000 */
[C---:B------:R-:W-:Y:S02]  /*4ba0*/  SEL R45, R59.reuse, R45, !P3 ;  /* 0x0000002d3b2d7207 */ /* 0x040fe40005800000 */
[----:B------:R-:W-:-:S02]  /*4bb0*/  SEL R171, R59, R46, !P3 ;  /* 0x0000002e3bab7207 */ /* 0x000fc40005800000 */
[C---:B------:R-:W-:Y:S02]  /*4bc0*/  SEL R229, R59.reuse, R48, !P3 ;  /* 0x000000303be57207 */ /* 0x040fe40005800000 */
        /* <DEDUP_REMOVED lines=36> */
[----:B------:R-:W-:Y:S02]  /*4e10*/  SEL R227, R59, R38, !P3 ;  /* 0x000000263be37207 */ /* 0x000fe40005800000 */
[----:B------:R-:W-:Y:S02]  /*4e20*/  LEA.HI.X.SX32 R33, R35, R14, 0x1, P5 ;  /* 0x0000000e23217211 */ /* 0x000fe400028f0eff */
[----:B------:R-:W-:Y:S02]  /*4e30*/  LEA R100, P3, R37, R96, 0x1 ;  /* 0x0000006025647211 */ /* 0x000fe400078608ff */
[----:B------:R-:W-:Y:S02]  /*4e40*/  LEA.HI.X.SX32 R35, R39, R14, 0x1, P2 ;  /* 0x0000000e27237211 */ /* 0x000fe400010f0eff */
[----:B------:R-:W-:-:S02]  /*4e50*/  LEA R36, P5, R43, R96, 0x1 ;  /* 0x000000602b247211 */ /* 0x000fc400078a08ff */
[----:B------:R-:W-:Y:S02]  /*4e60*/  LEA R38, P2, R107, R96, 0x1 ;  /* 0x000000606b267211 */ /* 0x000fe400078408ff */
[----:B------:R-:W-:Y:S02]  /*4e70*/  PRMT R228, RZ, 0x7610, R228 ;  /* 0x00007610ffe47816 */ /* 0x000fe400000000e4 */
[----:B------:R-:W-:Y:S02]  /*4e80*/  PRMT R230, RZ, 0x7610, R230 ;  /* 0x00007610ffe67816 */ /* 0x000fe400000000e6 */
[----:B------:R-:W-:Y:S02]  /*4e90*/  PRMT R232, RZ, 0x7610, R232 ;  /* 0x00007610ffe87816 */ /* 0x000fe400000000e8 */
[----:B------:R-:W-:Y:S01]  /*4ea0*/  PRMT R234, RZ, 0x7610, R234 ;  /* 0x00007610ffea7816 */ /* 0x000fe200000000ea */
[----:B------:R-:W3:Y:S01]  /*4eb0*/  @P0 LDG.E.U16 R228, desc[UR18][R30.64] ;  /* 0x000000121ee40981 */ /* 0x000ee2000c1e1500 */
[----:B------:R-:W-:-:S02]  /*4ec0*/  PRMT R236, RZ, 0x7610, R236 ;  /* 0x00007610ffec7816 */ /* 0x000fc400000000ec */
[-C--:B------:R-:W-:Y:S01]  /*4ed0*/  LEA.HI.X.SX32 R101, R37, R14.reuse, 0x1, P3 ;  /* 0x0000000e25657211 */ /* 0x080fe200018f0eff */
[----:B------:R-:W3:Y:S01]  /*4ee0*/  @P0 LDG.E.U16 R230, desc[UR18][R32.64] ;  /* 0x0000001220e60981 */ /* 0x000ee2000c1e1500 */
[-C--:B------:R-:W-:Y:S02]  /*4ef0*/  LEA.HI.X.SX32 R37, R43, R14.reuse, 0x1, P5 ;  /* 0x0000000e2b257211 */ /* 0x080fe400028f0eff */
[----:B------:R-:W-:Y:S01]  /*4f00*/  LEA.HI.X.SX32 R39, R107, R14, 0x1, P2 ;  /* 0x0000000e6b277211 */ /* 0x000fe200010f0eff */
[----:B------:R-:W3:Y:S04]  /*4f10*/  @P0 LDG.E.U16 R232, desc[UR18][R34.64] ;  /* 0x0000001222e80981 */ /* 0x000ee8000c1e1500 */
[----:B------:R-:W3:Y:S04]  /*4f20*/  @P0 LDG.E.U16 R234, desc[UR18][R36.64] ;  /* 0x0000001224ea0981 */ /* 0x000ee8000c1e1500 */
[----:B------:R-:W3:Y:S01]  /*4f30*/  @P0 LDG.E.U16 R236, desc[UR18][R38.64] ;  /* 0x0000001226ec0981 */ /* 0x000ee2000c1e1500 */
[----:B------:R-:W-:-:S02]  /*4f40*/  IMAD R41, R40, UR6, RZ ;  /* 0x0000000628297c24 */ /* 0x000fc4000f8e02ff */
[----:B------:R-:W-:Y:S02]  /*4f50*/  IMAD R105, R105, UR6, RZ ;  /* 0x0000000669697c24 */ /* 0x000fe4000f8e02ff */
[----:B------:R-:W-:Y:S01]  /*4f60*/  IMAD R109, R109, UR6, RZ ;  /* 0x000000066d6d7c24 */ /* 0x000fe2000f8e02ff */
[-C--:B------:R-:W-:Y:S01]  /*4f70*/  LEA R102, P4, R41, R96.reuse, 0x1 ;  /* 0x0000006029667211 */ /* 0x080fe200078808ff */
[----:B------:R-:W-:Y:S01]  /*4f80*/  IMAD R111, R45, UR6, RZ ;  /* 0x000000062d6f7c24 */ /* 0x000fe2000f8e02ff */
        /* <DEDUP_REMOVED lines=8> */
[----:B------:R-:W-:Y:S01]  /*5010*/  LEA.HI.X.SX32 R105, R105, R14, 0x1, P3 ;  /* 0x0000000e69697211 */ /* 0x000fe200018f0eff */
[----:B------:R-:W-:Y:S01]  /*5020*/  IMAD R113, R52, UR6, RZ ;  /* 0x0000000634717c24 */ /* 0x000fe2000f8e02ff */
[----:B------:R-:W-:Y:S01]  /*5030*/  LEA R108, P3, R171, R96, 0x1 ;  /* 0x00000060ab6c7211 */ /* 0x000fe200078608ff */
[----:B------:R-:W-:Y:S01]  /*5040*/  IMAD R47, R53, UR6, RZ ;  /* 0x00000006352f7c24 */ /* 0x000fe2000f8e02ff */
[-C--:B------:R-:W-:Y:S01]  /*5050*/  LEA.HI.X.SX32 R107, R109, R14.reuse, 0x1, P4 ;  /* 0x0000000e6d6b7211 */ /* 0x080fe200020f0eff */
[----:B------:R-:W-:Y:S01]  /*5060*/  IMAD R115, R55, UR6, RZ ;  /* 0x0000000637737c24 */ /* 0x000fe2000f8e02ff */
[----:B------:R-:W-:Y:S01]  /*5070*/  LEA.HI.X.SX32 R41, R111, R14, 0x1, P5 ;  /* 0x0000000e6f297211 */ /* 0x000fe200028f0eff */
[----:B------:R-:W-:Y:S01]  /*5080*/  IMAD R49, R58, UR6, RZ ;  /* 0x000000063a317c24 */ /* 0x000fe2000f8e02ff */
[-C--:B------:R-:W-:Y:S01]  /*5090*/  LEA R42, P2, R229, R96.reuse, 0x1 ;  /* 0x00000060e52a7211 */ /* 0x080fe200078408ff */
[----:B------:R-:W-:Y:S01]  /*50a0*/  IMAD R117, R60, UR6, RZ ;  /* 0x000000063c757c24 */ /* 0x000fe2000f8e02ff */
[----:B------:R-:W-:-:S02]  /*50b0*/  LEA R110, P4, R231, R96, 0x1 ;  /* 0x00000060e76e7211 */ /* 0x000fc400078808ff */
[----:B------:R-:W-:Y:S02]  /*50c0*/  LEA R44, P5, R45, R96, 0x1 ;  /* 0x000000602d2c7211 */ /* 0x000fe400078a08ff */
[----:B------:R-:W-:Y:S02]  /*50d0*/  LEA.HI.X.SX32 R109, R171, R14, 0x1, P3 ;  /* 0x0000000eab6d7211 */ /* 0x000fe400018f0eff */
[----:B------:R-:W-:Y:S01]  /*50e0*/  LEA R112, P3, R113, R96, 0x1 ;  /* 0x0000006071707211 */ /* 0x000fe200078608ff */
[----:B------:R-:W-:Y:S01]  /*50f0*/  IMAD R51, R62, UR6, RZ ;  /* 0x000000063e337c24 */ /* 0x000fe2000f8e02ff */
[-C--:B------:R-:W-:Y:S01]  /*5100*/  LEA.HI.X.SX32 R43, R229, R14.reuse, 0x1, P2 ;  /* 0x0000000ee52b7211 */ /* 0x080fe200010f0eff */
[----:B------:R-:W-:Y:S01]  /*5110*/  IMAD R53, R64, UR6, RZ ;  /* 0x0000000640357c24 */ /* 0x000fe2000f8e02ff */
[-C--:B------:R-:W-:Y:S02]  /*5120*/  LEA.HI.X.SX32 R111, R231, R14.reuse, 0x1, P4 ;  /* 0x0000000ee76f7211 */ /* 0x080fe400020f0eff */
[----:B------:R-:W-:-:S02]  /*5130*/  LEA.HI.X.SX32 R45, R45, R14, 0x1, P5 ;  /* 0x0000000e2d2d7211 */ /* 0x000fc400028f0eff */
[-C--:B------:R-:W-:Y:S02]  /*5140*/  LEA R46, P2, R47, R96.reuse, 0x1 ;  /* 0x000000602f2e7211 */ /* 0x080fe400078408ff */
[-C--:B------:R-:W-:Y:S02]  /*5150*/  LEA R114, P4, R115, R96.reuse, 0x1 ;  /* 0x0000006073727211 */ /* 0x080fe400078808ff */
[----:B------:R-:W-:Y:S02]  /*5160*/  LEA R48, P5, R49, R96, 0x1 ;  /* 0x0000006031307211 */ /* 0x000fe400078a08ff */
[----:B------:R-:W-:Y:S02]  /*5170*/  LEA.HI.X.SX32 R113, R113, R14, 0x1, P3 ;  /* 0x0000000e71717211 */ /* 0x000fe400018f0eff */
[----:B------:R-:W-:Y:S01]  /*5180*/  LEA R116, P3, R117, R96, 0x1 ;  /* 0x0000006075747211 */ /* 0x000fe200078608ff */
[----:B------:R-:W-:Y:S01]  /*5190*/  IMAD R55, R66, UR6, RZ ;  /* 0x0000000642377c24 */ /* 0x000fe2000f8e02ff */
[-C--:B------:R-:W-:Y:S01]  /*51a0*/  LEA.HI.X.SX32 R47, R47, R14.reuse, 0x1, P2 ;  /* 0x0000000e2f2f7211 */ /* 0x080fe200010f0eff */
[----:B------:R-:W-:Y:S01]  /*51b0*/  IMAD R123, R123, UR6, RZ ;  /* 0x000000067b7b7c24 */ /* 0x000fe2000f8e02ff */
[-C--:B------:R-:W-:Y:S01]  /*51c0*/  LEA.HI.X.SX32 R115, R115, R14.reuse, 0x1, P4 ;  /* 0x0000000e73737211 */ /* 0x080fe200020f0eff */
[----:B------:R-:W-:Y:S01]  /*51d0*/  IMAD R57, R68, UR6, RZ ;  /* 0x0000000644397c24 */ /* 0x000fe2000f8e02ff */
[----:B------:R-:W-:Y:S01]  /*51e0*/  LEA.HI.X.SX32 R49, R49, R14, 0x1, P5 ;  /* 0x0000000e31317211 */ /* 0x000fe200028f0eff */
[----:B------:R-:W-:Y:S01]  /*51f0*/  IMAD R125, R125, UR6, RZ ;  /* 0x000000067d7d7c24 */ /* 0x000fe2000f8e02ff */
[----:B------:R-:W-:-:S02]  /*5200*/  LEA R50, P2, R51, R96, 0x1 ;  /* 0x0000006033327211 */ /* 0x000fc400078408ff */
        /* <DEDUP_REMOVED lines=17> */
[-C--:B------:R-:W-:Y:S02]  /*5320*/  LEA.HI.X.SX32 R55, R55, R14.reuse, 0x1, P2 ;  /* 0x0000000e37377211 */ /* 0x080fe400010f0eff */
[----:B------:R-:W-:-:S02]  /*5330*/  LEA.HI.X.SX32 R123, R123, R14, 0x1, P4 ;  /* 0x0000000e7b7b7211 */ /* 0x000fc400020f0eff */
[----:B------:R-:W-:Y:S01]  /*5340*/  LEA.HI.X.SX32 R57, R57, R14, 0x1, P5 ;  /* 0x0000000e39397211 */ /* 0x000fe200028f0eff */
[----:B------:R-:W-:Y:S01]  /*5350*/  IMAD R135, R135, UR6, RZ ;  /* 0x0000000687877c24 */ /* 0x000fe2000f8e02ff */
        /* <DEDUP_REMOVED lines=76> */
[----:B--2---:R-:W-:-:S04]  /*5820*/  @!UP1 UIADD3 UR4, UPT, UPT, -UR7, 0x100000, URZ ;  /* 0x0010000007049890 */ /* 0x004fc8000fffe1ff */
[----:B------:R-:W-:Y:S02]  /*5830*/  @!UP1 USHF.L.U32 UR5, UR4, 0xb, URZ ;  /* 0x0000000b04059899 */ /* 0x000fe400080006ff */
[----:B------:R-:W-:Y:S01]  /*5840*/  @!UP1 USHF.L.U32 UR4, UR4, 0x1, URZ ;  /* 0x0000000104049899 */ /* 0x000fe200080006ff */
        /* <DEDUP_REMOVED lines=12> */
[----:B------:R-:W-:Y:S01]  /*5910*/  VOTEU.ALL UP2, P1 ;  /* 0x0000000000ff7886 */ /* 0x000fe20000840000 */
[-C--:B------:R-:W-:Y:S02]  /*5920*/  LEA.HI.X.SX32 R163, R163, R14.reuse, 0x1, P2 ;  /* 0x0000000ea3a37211 */ /* 0x080fe400010f0eff */
[----:B------:R-:W-:-:S02]  /*5930*/  LEA.HI.X.SX32 R165, R165, R14, 0x1, P4 ;  /* 0x0000000ea5a57211 */ /* 0x000fc400020f0eff */
[----:B------:R-:W-:Y:S01]  /*5940*/  LEA.HI.X.SX32 R167, R167, R14, 0x1, P5 ;  /* 0x0000000ea7a77211 */ /* 0x000fe200028f0eff */
[----:B------:R0:W1:Y:S01]  /*5950*/  @!UP2 SYNCS.EXCH.64 URZ, [UR9+0x18008], UR4 ;  /* 0x0180080409ffa5b2 */ /* 0x0000620008000100 */
[-C--:B------:R-:W-:Y:S02]  /*5960*/  LEA R170, P2, R97, R96.reuse, 0x1 ;  /* 0x0000006061aa7211 */ /* 0x080fe400078408ff */
[-C--:B------:R-:W-:Y:S02]  /*5970*/  LEA R172, P4, R173, R96.reuse, 0x1 ;  /* 0x00000060adac7211 */ /* 0x080fe400078808ff */
[----:B------:R-:W-:Y:S02]  /*5980*/  LEA R222, P5, R223, R96, 0x1 ;  /* 0x00000060dfde7211 */ /* 0x000fe400078a08ff */
[----:B------:R-:W-:Y:S02]  /*5990*/  LEA.HI.X.SX32 R169, R169, R14, 0x1, P3 ;  /* 0x0000000ea9a97211 */ /* 0x000fe400018f0eff */
[----:B------:R-:W-:-:S02]  /*59a0*/  LEA R96, P3, R227, R96, 0x1 ;  /* 0x00000060e3607211 */ /* 0x000fc400078608ff */
[-C--:B------:R-:W-:Y:S01]  /*59b0*/  LEA.HI.X.SX32 R171, R97, R14.reuse, 0x1, P2 ;  /* 0x0000000e61ab7211 */ /* 0x080fe200010f0eff */
[----:B------:R2:W-:Y:S01]  /*59c0*/  STS.U16 [R6+UR9+0x10c00], R15 ;  /* 0x010c000f06007988 */ /* 0x0005e20008000409 */
[-C--:B------:R-:W-:Y:S02]  /*59d0*/  LEA.HI.X.SX32 R173, R173, R14.reuse, 0x1, P4 ;  /* 0x0000000eadad7211 */ /* 0x080fe400020f0eff */
[-C--:B------:R-:W-:Y:S02]  /*59e0*/  LEA.HI.X.SX32 R223, R223, R14.reuse, 0x1, P5 ;  /* 0x0000000edfdf7211 */ /* 0x080fe400028f0eff */
[----:B------:R-:W-:Y:S02]  /*59f0*/  LEA.HI.X.SX32 R97, R227, R14, 0x1, P3 ;  /* 0x0000000ee3617211 */ /* 0x000fe400018f0eff */
[C---:B------:R-:W-:Y:S02]  /*5a00*/  LOP3.LUT R14, R6.reuse, 0x20, RZ, 0x3c, !PT ;  /* 0x00000020060e7812 */ /* 0x040fe400078e3cff */
[----:B--2---:R-:W-:Y:S01]  /*5a10*/  LOP3.LUT R15, R6, 0x40, RZ, 0x3c, !PT ;  /* 0x00000040060f7812 */ /* 0x004fe200078e3cff */
[----:B----4-:R-:W-:Y:S04]  /*5a20*/  STS.U16 [R6+UR9+0x10400], R203 ;  /* 0x010400cb06007988 */ /* 0x010fe80008000409 */
[----:B------:R-:W-:Y:S04]  /*5a30*/  STS.U16 [R6+UR9+0x10800], R201 ;  /* 0x010800c906007988 */ /* 0x000fe80008000409 */
[----:B------:R-:W-:Y:S04]  /*5a40*/  STS.U16 [R6+UR9+0x11000], R199 ;  /* 0x011000c706007988 */ /* 0x000fe80008000409 */
[----:B------:R-:W-:Y:S04]  /*5a50*/  STS.U16 [R6+UR9+0x11400], R177 ;  /* 0x011400b106007988 */ /* 0x000fe80008000409 */
[----:B------:R-:W-:Y:S04]  /*5a60*/  STS.U16 [R6+UR9+0x11800], R189 ;  /* 0x011800bd06007988 */ /* 0x000fe80008000409 */
[----:B------:R-:W-:Y:S04]  /*5a70*/  STS.U16 [R6+UR9+0x11c00], R187 ;  /* 0x011c00bb06007988 */ /* 0x000fe80008000409 */
[----:B------:R-:W-:Y:S04]  /*5a80*/  STS.U16 [R6+UR9+0x10000], R225 ;  /* 0x010000e106007988 */ /* 0x000fe80008000409 */
[----:B-----5:R-:W-:Y:S04]  /*5a90*/  STS.U16 [R14+UR9+0x10500], R185 ;  /* 0x010500b90e007988 */ /* 0x020fe80008000409 */
[----:B------:R-:W-:Y:S04]  /*5aa0*/  STS.U16 [R14+UR9+0x10d00], R183 ;  /* 0x010d00b70e007988 */ /* 0x000fe80008000409 */
[----:B------:R-:W-:Y:S04]  /*5ab0*/  STS.U16 [R14+UR9+0x11100], R181 ;  /* 0x011100b50e007988 */ /* 0x000fe80008000409 */
[----:B---3--:R-:W-:Y:S04]  /*5ac0*/  STS.U16 [R14+UR9+0x10900], R179 ;  /* 0x010900b30e007988 */ /* 0x008fe80008000409 */
[----:B------:R-:W-:Y:S04]  /*5ad0*/  STS.U16 [R14+UR9+0x11500], R85 ;  /* 0x011500550e007988 */ /* 0x000fe80008000409 */
[----:B------:R-:W-:Y:S04]  /*5ae0*/  STS.U16 [R14+UR9+0x11900], R175 ;  /* 0x011900af0e007988 */ /* 0x000fe80008000409 */
[----:B------:R-:W-:Y:S04]  /*5af0*/  STS.U16 [R14+UR9+0x11d00], R133 ;  /* 0x011d00850e007988 */ /* 0x000fe80008000409 */
[----:B------:R-:W-:Y:S04]  /*5b00*/  STS.U16 [R14+UR9+0x10100], R221 ;  /* 0x010100dd0e007988 */ /* 0x000fe80008000409 */
[----:B------:R2:W-:Y:S01]  /*5b10*/  STS.U16 [R15+UR9+0x10e00], R28 ;  /* 0x010e001c0f007988 */ /* 0x0005e20008000409 */
[----:B------:R-:W-:-:S02]  /*5b20*/  PRMT R174, RZ, 0x7610, R174 ;  /* 0x00007610ffae7816 */ /* 0x000fc400000000ae */
[----:B------:R-:W-:Y:S01]  /*5b30*/  PRMT R180, RZ, 0x7610, R180 ;  /* 0x00007610ffb47816 */ /* 0x000fe200000000b4 */
[----:B------:R3:W-:Y:S04]  /*5b40*/  STS.U16 [R15+UR9+0x10200], R176 ;  /* 0x010200b00f007988 */ /* 0x0007e80008000409 */
[----:B------:R4:W-:Y:S01]  /*5b50*/  STS.U16 [R15+UR9+0x11600], R18 ;  /* 0x011600120f007988 */ /* 0x0009e20008000409 */
[----:B--2---:R-:W-:-:S03]  /*5b60*/  PRMT R28, RZ, 0x7610, R28 ;  /* 0x00007610ff1c7816 */ /* 0x004fc6000000001c */
[----:B------:R-:W2:Y:S01]  /*5b70*/  @P0 LDG.E.U16 R174, desc[UR18][R48.64] ;  /* 0x0000001230ae0981 */ /* 0x000ea2000c1e1500 */
[----:B---3--:R-:W-:-:S03]  /*5b80*/  PRMT R176, RZ, 0x7610, R176 ;  /* 0x00007610ffb07816 */ /* 0x008fc600000000b0 */
[----:B------:R-:W3:Y:S01]  /*5b90*/  @P0 LDG.E.U16 R28, desc[UR18][R46.64] ;  /* 0x000000122e1c0981 */ /* 0x000ee2000c1e1500 */
[----:B----4-:R-:W-:-:S03]  /*5ba0*/  PRMT R18, RZ, 0x7610, R18 ;  /* 0x00007610ff127816 */ /* 0x010fc60000000012 */
[----:B------:R-:W4:Y:S04]  /*5bb0*/  @P0 LDG.E.U16 R176, desc[UR18][R50.64] ;  /* 0x0000001232b00981 */ /* 0x000f28000c1e1500 */
[----:B------:R-:W5:Y:S01]  /*5bc0*/  @P0 LDG.E.U16 R180, desc[UR18][R52.64] ;  /* 0x0000001234b40981 */ /* 0x000f62000c1e1500 */
[----:B------:R-:W-:-:S03]  /*5bd0*/  PRMT R184, RZ, 0x7610, R184 ;  /* 0x00007610ffb87816 */ /* 0x000fc600000000b8 */
[----:B------:R-:W4:Y:S01]  /*5be0*/  @P0 LDG.E.U16 R18, desc[UR18][R76.64] ;  /* 0x000000124c120981 */ /* 0x000f22000c1e1500 */
[----:B------:R-:W-:Y:S02]  /*5bf0*/  PRMT R188, RZ, 0x7610, R188 ;  /* 0x00007610ffbc7816 */ /* 0x000fe400000000bc */
[----:B------:R-:W-:Y:S01]  /*5c00*/  PRMT R178, RZ, 0x7610, R178 ;  /* 0x00007610ffb27816 */ /* 0x000fe200000000b2 */
[----:B------:R-:W4:Y:S01]  /*5c10*/  @P0 LDG.E.U16 R184, desc[UR18][R154.64] ;  /* 0x000000129ab80981 */ /* 0x000f22000c1e1500 */
[----:B------:R-:W-:Y:S02]  /*5c20*/  PRMT R193, RZ, 0x7610, R193 ;  /* 0x00007610ffc17816 */ /* 0x000fe400000000c1 */
[----:B------:R-:W-:Y:S01]  /*5c30*/  PRMT R195, RZ, 0x7610, R195 ;  /* 0x00007610ffc37816 */ /* 0x000fe200000000c3 */
[----:B------:R0:W-:Y:S01]  /*5c40*/  STS.U16 [R15+UR9+0x11a00], R24 ;  /* 0x011a00180f007988 */ /* 0x0001e20008000409 */
[----:B------:R-:W-:Y:S02]  /*5c50*/  PRMT R197, RZ, 0x7610, R197 ;  /* 0x00007610ffc57816 */ /* 0x000fe400000000c5 */
[----:B------:R-:W-:Y:S01]  /*5c60*/  PRMT R85, RZ, 0x7610, R85 ;  /* 0x00007610ff557816 */ /* 0x000fe20000000055 */
[----:B------:R0:W-:Y:S01]  /*5c70*/  STS.U16 [R15+UR9+0x10600], R82 ;  /* 0x010600520f007988 */ /* 0x0001e20008000409 */
[----:B------:R-:W-:-:S02]  /*5c80*/  PRMT R133, RZ, 0x7610, R133 ;  /* 0x00007610ff857816 */ /* 0x000fc40000000085 */
[----:B------:R-:W-:Y:S01]  /*5c90*/  PRMT R175, RZ, 0x7610, R175 ;  /* 0x00007610ffaf7816 */ /* 0x000fe200000000af */
[----:B------:R0:W-:Y:S01]  /*5ca0*/  STS.U16 [R15+UR9+0x10a00], R80 ;  /* 0x010a00500f007988 */ /* 0x0001e20008000409 */
[----:B------:R-:W-:Y:S02]  /*5cb0*/  PRMT R177, RZ, 0x7610, R177 ;  /* 0x00007610ffb17816 */ /* 0x000fe400000000b1 */
[----:B------:R-:W-:Y:S01]  /*5cc0*/  PRMT R179, RZ, 0x7610, R179 ;  /* 0x00007610ffb37816 */ /* 0x000fe200000000b3 */
[----:B------:R-:W5:Y:S01]  /*5cd0*/  @P0 LDG.E.U16 R188, desc[UR18][R54.64] ;  /* 0x0000001236bc0981 */ /* 0x000f62000c1e1500 */
[----:B------:R-:W-:Y:S02]  /*5ce0*/  PRMT R181, RZ, 0x7610, R181 ;  /* 0x00007610ffb57816 */ /* 0x000fe400000000b5 */
[----:B------:R-:W-:Y:S01]  /*5cf0*/  PRMT R183, RZ, 0x7610, R183 ;  /* 0x00007610ffb77816 */ /* 0x000fe200000000b7 */
[----:B------:R-:W5:Y:S01]  /*5d00*/  @P0 LDG.E.U16 R178, desc[UR18][R78.64] ;  /* 0x000000124eb20981 */ /* 0x000f62000c1e1500 */
[----:B------:R-:W-:-:S02]  /*5d10*/  PRMT R185, RZ, 0x7610, R185 ;  /* 0x00007610ffb97816 */ /* 0x000fc400000000b9 */
[----:B------:R-:W-:Y:S01]  /*5d20*/  PRMT R187, RZ, 0x7610, R187 ;  /* 0x00007610ffbb7816 */ /* 0x000fe200000000bb */
[----:B------:R-:W5:Y:S01]  /*5d30*/  @P0 LDG.E.U16 R193, desc[UR18][R40.64] ;  /* 0x0000001228c10981 */ /* 0x000f62000c1e1500 */
[----:B------:R-:W-:Y:S02]  /*5d40*/  PRMT R189, RZ, 0x7610, R189 ;  /* 0x00007610ffbd7816 */ /* 0x000fe400000000bd */
[----:B------:R-:W-:Y:S01]  /*5d50*/  PRMT R182, RZ, 0x7610, R182 ;  /* 0x00007610ffb67816 */ /* 0x000fe200000000b6 */
[----:B------:R-:W5:Y:S01]  /*5d60*/  @P0 LDG.E.U16 R195, desc[UR18][R42.64] ;  /* 0x000000122ac30981 */ /* 0x000f62000c1e1500 */
[----:B0-----:R-:W-:Y:S02]  /*5d70*/  PRMT R24, RZ, 0x7610, R24 ;  /* 0x00007610ff187816 */ /* 0x001fe40000000018 */
        /* <DEDUP_REMOVED lines=8> */
[----:B------:R-:W-:Y:S02]  /*5e00*/  PRMT R80, RZ, 0x7610, R80 ;  /* 0x00007610ff507816 */ /* 0x000fe40000000050 */
[----:B------:R-:W-:Y:S01]  /*5e10*/  PRMT R200, RZ, 0x7610, R200 ;  /* 0x00007610ffc87816 */ /* 0x000fe200000000c8 */
[----:B------:R-:W5:Y:S01]  /*5e20*/  @P0 LDG.E.U16 R175, desc[UR18][R60.64] ;  /* 0x000000123caf0981 */ /* 0x000f62000c1e1500 */
[----:B------:R-:W-:-:S03]  /*5e30*/  PRMT R198, RZ, 0x7610, R198 ;  /* 0x00007610ffc67816 */ /* 0x000fc600000000c6 */
[----:B------:R-:W5:Y:S04]  /*5e40*/  @P0 LDG.E.U16 R177, desc[UR18][R62.64] ;  /* 0x000000123eb10981 */ /* 0x000f68000c1e1500 */
        /* <DEDUP_REMOVED lines=11> */
[----:B------:R-:W5:Y:S01]  /*5f00*/  @P0 LDG.E.U16 R252, desc[UR18][R222.64] ;  /* 0x00000012defc0981 */ /* 0x000f62000c1e1500 */
[----:B------:R-:W-:-:S03]  /*5f10*/  PRMT R192, RZ, 0x7610, R192 ;  /* 0x00007610ffc07816 */ /* 0x000fc600000000c0 */
[----:B------:R-:W5:Y:S01]  /*5f20*/  @P0 LDG.E.U16 R82, desc[UR18][R100.64] ;  /* 0x0000001264520981 */ /* 0x000f62000c1e1500 */
[----:B------:R-:W-:-:S03]  /*5f30*/  PRMT R194, RZ, 0x7610, R194 ;  /* 0x00007610ffc27816 */ /* 0x000fc600000000c2 */
[----:B------:R-:W5:Y:S01]  /*5f40*/  @P0 LDG.E.U16 R80, desc[UR18][R98.64] ;  /* 0x0000001262500981 */ /* 0x000f62000c1e1500 */
[----:B------:R-:W-:Y:S02]  /*5f50*/  PRMT R190, RZ, 0x7610, R190 ;  /* 0x00007610ffbe7816 */ /* 0x000fe400000000be */
[----:B------:R-:W-:Y:S01]  /*5f60*/  PRMT R204, RZ, 0x7610, R204 ;  /* 0x00007610ffcc7816 */ /* 0x000fe200000000cc */
[----:B------:R-:W5:Y:S01]  /*5f70*/  @P0 LDG.E.U16 R200, desc[UR18][R114.64] ;  /* 0x0000001272c80981 */ /* 0x000f62000c1e1500 */
[----:B------:R-:W-:-:S03]  /*5f80*/  PRMT R202, RZ, 0x7610, R202 ;  /* 0x00007610ffca7816 */ /* 0x000fc600000000ca */
[----:B------:R-:W5:Y:S01]  /*5f90*/  @P0 LDG.E.U16 R198, desc[UR18][R112.64] ;  /* 0x0000001270c60981 */ /* 0x000f62000c1e1500 */
[----:B------:R-:W-:Y:S02]  /*5fa0*/  PRMT R196, RZ, 0x7610, R196 ;  /* 0x00007610ffc47816 */ /* 0x000fe400000000c4 */
[----:B------:R-:W-:Y:S01]  /*5fb0*/  PRMT R208, RZ, 0x7610, R208 ;  /* 0x00007610ffd07816 */ /* 0x000fe200000000d0 */
[----:B------:R-:W5:Y:S01]  /*5fc0*/  @P0 LDG.E.U16 R192, desc[UR18][R106.64] ;  /* 0x000000126ac00981 */ /* 0x000f62000c1e1500 */
[----:B------:R-:W-:-:S03]  /*5fd0*/  PRMT R206, RZ, 0x7610, R206 ;  /* 0x00007610ffce7816 */ /* 0x000fc600000000ce */
[----:B------:R-:W5:Y:S04]  /*5fe0*/  @P0 LDG.E.U16 R194, desc[UR18][R108.64] ;  /* 0x000000126cc20981 */ /* 0x000f68000c1e1500 */
[----:B------:R-:W5:Y:S04]  /*5ff0*/  @P0 LDG.E.U16 R190, desc[UR18][R104.64] ;  /* 0x0000001268be0981 */ /* 0x000f68000c1e1500 */
[----:B------:R-:W5:Y:S01]  /*6000*/  @P0 LDG.E.U16 R204, desc[UR18][R118.64] ;  /* 0x0000001276cc0981 */ /* 0x000f62000c1e1500 */
[----:B------:R-:W-:-:S03]  /*6010*/  PRMT R212, RZ, 0x7610, R212 ;  /* 0x00007610ffd47816 */ /* 0x000fc600000000d4 */
[----:B------:R-:W5:Y:S01]  /*6020*/  @P0 LDG.E.U16 R202, desc[UR18][R116.64] ;  /* 0x0000001274ca0981 */ /* 0x000f62000c1e1500 */
[----:B------:R-:W-:-:S03]  /*6030*/  PRMT R210, RZ, 0x7610, R210 ;  /* 0x00007610ffd27816 */ /* 0x000fc600000000d2 */
[----:B------:R-:W5:Y:S04]  /*6040*/  @P0 LDG.E.U16 R196, desc[UR18][R110.64] ;  /* 0x000000126ec40981 */ /* 0x000f68000c1e1500 */
[----:B------:R-:W5:Y:S01]  /*6050*/  @P0 LDG.E.U16 R208, desc[UR18][R122.64] ;  /* 0x000000127ad00981 */ /* 0x000f62000c1e1500 */
[----:B------:R-:W-:-:S03]  /*6060*/  PRMT R216, RZ, 0x7610, R216 ;  /* 0x00007610ffd87816 */ /* 0x000fc600000000d8 */
[----:B------:R-:W5:Y:S04]  /*6070*/  @P0 LDG.E.U16 R206, desc[UR18][R120.64] ;  /* 0x0000001278ce0981 */ /* 0x000f68000c1e1500 */
[----:B------:R0:W-:Y:S04]  /*6080*/  STS.U16 [R15+UR9+0x11e00], R84 ;  /* 0x011e00540f007988 */ /* 0x0001e80008000409 */
[----:B------:R-:W5:Y:S04]  /*6090*/  @P0 LDG.E.U16 R212, desc[UR18][R126.64] ;  /* 0x000000127ed40981 */ /* 0x000f68000c1e1500 */
[----:B------:R-:W5:Y:S01]  /*60a0*/  @P0 LDG.E.U16 R210, desc[UR18][R124.64] ;  /* 0x000000127cd20981 */ /* 0x000f62000c1e1500 */
[----:B0-----:R-:W-:-:S03]  /*60b0*/  PRMT R84, RZ, 0x7610, R84 ;  /* 0x00007610ff547816 */ /* 0x001fc60000000054 */
        /* <DEDUP_REMOVED lines=10> */
[----:B------:R-:W-:Y:S02]  /*6160*/  LOP3.LUT R16, R6, 0x60, RZ, 0x3c, !PT ;  /* 0x0000006006107812 */ /* 0x000fe400078e3cff */
[----:B------:R-:W-:Y:S01]  /*6170*/  PRMT R240, RZ, 0x7610, R240 ;  /* 0x00007610fff07816 */ /* 0x000fe200000000f0 */
[----:B------:R0:W-:Y:S01]  /*6180*/  STS.U16 [R15+UR9+0x11200], R26 ;  /* 0x0112001a0f007988 */ /* 0x0001e20008000409 */
[----:B------:R-:W-:-:S03]  /*6190*/  PRMT R242, RZ, 0x7610, R242 ;  /* 0x00007610fff27816 */ /* 0x000fc600000000f2 */
[----:B------:R-:W-:Y:S01]  /*61a0*/  STS.U16 [R16+UR9+0x10700], R205 ;  /* 0x010700cd10007988 */ /* 0x000fe20008000409 */
[----:B------:R-:W-:-:S03]  /*61b0*/  PRMT R244, RZ, 0x7610, R244 ;  /* 0x00007610fff47816 */ /* 0x000fc600000000f4 */
[----:B------:R-:W-:Y:S01]  /*61c0*/  STS.U16 [R16+UR9+0x10b00], R207 ;  /* 0x010b00cf10007988 */ /* 0x000fe20008000409 */
[----:B------:R-:W-:-:S03]  /*61d0*/  PRMT R246, RZ, 0x7610, R246 ;  /* 0x00007610fff67816 */ /* 0x000fc600000000f6 */
[----:B------:R-:W-:Y:S01]  /*61e0*/  STS.U16 [R16+UR9+0x10f00], R209 ;  /* 0x010f00d110007988 */ /* 0x000fe20008000409 */
[----:B0-----:R-:W-:-:S03]  /*61f0*/  PRMT R26, RZ, 0x7610, R26 ;  /* 0x00007610ff1a7816 */ /* 0x001fc6000000001a */
[----:B------:R-:W-:Y:S01]  /*6200*/  STS.U16 [R16+UR9+0x11300], R211 ;  /* 0x011300d310007988 */ /* 0x000fe20008000409 */
[----:B------:R-:W-:-:S03]  /*6210*/  PRMT R224, RZ, 0x7610, R224 ;  /* 0x00007610ffe07816 */ /* 0x000fc600000000e0 */
[----:B------:R-:W-:Y:S01]  /*6220*/  STS.U16 [R16+UR9+0x11700], R213 ;  /* 0x011700d510007988 */ /* 0x000fe20008000409 */
[----:B------:R-:W-:-:S03]  /*6230*/  PRMT R226, RZ, 0x7610, R226 ;  /* 0x00007610ffe27816 */ /* 0x000fc600000000e2 */
[----:B------:R-:W-:Y:S04]  /*6240*/  STS.U16 [R16+UR9+0x11b00], R215 ;  /* 0x011b00d710007988 */ /* 0x000fe80008000409 */
[----:B------:R-:W-:Y:S04]  /*6250*/  STS.U16 [R16+UR9+0x11f00], R217 ;  /* 0x011f00d910007988 */ /* 0x000fe80008000409 */
[----:B------:R-:W-:Y:S04]  /*6260*/  STS.U16 [R16+UR9+0x10300], R219 ;  /* 0x010300db10007988 */ /* 0x000fe80008000409 */
[----:B------:R0:W-:Y:S04]  /*6270*/  STS.U16 [R5+UR9], R228 ;  /* 0x000000e405007988 */ /* 0x0001e80008000409 */
[----:B------:R1:W-:Y:S04]  /*6280*/  STS.U16 [R5+UR9+0x400], R230 ;  /* 0x000400e605007988 */ /* 0x0003e80008000409 */
[----:B------:R1:W-:Y:S01]  /*6290*/  STS.U16 [R5+UR9+0x800], R232 ;  /* 0x000800e805007988 */ /* 0x0003e20008000409 */
[----:B0-----:R-:W-:-:S03]  /*62a0*/  PRMT R228, RZ, 0x7610, R228 ;  /* 0x00007610ffe47816 */ /* 0x001fc600000000e4 */
[----:B------:R0:W-:Y:S01]  /*62b0*/  STS.U16 [R5+UR9+0xc00], R234 ;  /* 0x000c00ea05007988 */ /* 0x0001e20008000409 */
[----:B-1----:R-:W-:-:S03]  /*62c0*/  PRMT R230, RZ, 0x7610, R230 ;  /* 0x00007610ffe67816 */ /* 0x002fc600000000e6 */
[----:B------:R1:W-:Y:S01]  /*62d0*/  STS.U16 [R5+UR9+0x1000], R236 ;  /* 0x001000ec05007988 */ /* 0x0003e20008000409 */
[----:B------:R-:W-:-:S03]  /*62e0*/  PRMT R232, RZ, 0x7610, R232 ;  /* 0x00007610ffe87816 */ /* 0x000fc600000000e8 */
[----:B------:R-:W5:Y:S01]  /*62f0*/  @P0 LDG.E.U16 R240, desc[UR18][R140.64] ;  /* 0x000000128cf00981 */ /* 0x000f62000c1e1500 */
[----:B0-----:R-:W-:-:S03]  /*6300*/  PRMT R234, RZ, 0x7610, R234 ;  /* 0x00007610ffea7816 */ /* 0x001fc600000000ea */
[----:B------:R-:W5:Y:S01]  /*6310*/  @P0 LDG.E.U16 R242, desc[UR18][R142.64] ;  /* 0x000000128ef20981 */ /* 0x000f62000c1e1500 */
[----:B-1----:R-:W-:-:S03]  /*6320*/  PRMT R236, RZ, 0x7610, R236 ;  /* 0x00007610ffec7816 */ /* 0x002fc600000000ec */
        /* <DEDUP_REMOVED lines=10> */
[----:B---3--:R0:W-:Y:S04]  /*63d0*/  STS.U16 [R5+UR9+0x2000], R28 ;  /* 0x0020001c05007988 */ /* 0x0081e80008000409 */
[----:B--2---:R1:W-:Y:S01]  /*63e0*/  STS.U16 [R5+UR9+0x2400], R174 ;  /* 0x002400ae05007988 */ /* 0x0043e20008000409 */
[----:B0-----:R-:W-:-:S03]  /*63f0*/  SHF.R.S32.HI R28, RZ, 0x1f, R87 ;  /* 0x0000001fff1c7819 */ /* 0x001fc60000011457 */
[----:B----4-:R0:W-:Y:S01]  /*6400*/  STS.U16 [R5+UR9+0x2800], R176 ;  /* 0x002800b005007988 */ /* 0x0101e20008000409 */
[----:B------:R-:W-:-:S03]  /*6410*/  SHF.L.U64.HI R87, R87, 0x1, R28 ;  /* 0x0000000157577819 */ /* 0x000fc6000001021c */
[----:B-----5:R2:W-:Y:S01]  /*6420*/  STS.U16 [R5+UR9+0x2c00], R180 ;  /* 0x002c00b405007988 */ /* 0x0205e20008000409 */
[----:B------:R-:W-:Y:S02]  /*6430*/  SHF.R.S32.HI R28, RZ, 0x1f, R29 ;  /* 0x0000001fff1c7819 */ /* 0x000fe4000001141d */
[-C--:B-1----:R-:W-:Y:S02]  /*6440*/  LEA R174, P2, R29, R86.reuse, 0x1 ;  /* 0x000000561dae7211 */ /* 0x082fe400078408ff */
[----:B0-----:R-:W-:Y:S02]  /*6450*/  LEA R176, P3, R83, R86, 0x1 ;  /* 0x0000005653b07211 */ /* 0x001fe400078608ff */
[----:B--2---:R-:W-:Y:S01]  /*6460*/  SHF.R.S32.HI R180, RZ, 0x1f, R83 ;  /* 0x0000001fffb47819 */ /* 0x004fe20000011453 */
[----:B------:R0:W-:Y:S01]  /*6470*/  STS.U16 [R5+UR9+0x5c00], R18 ;  /* 0x005c001205007988 */ /* 0x0001e20008000409 */
[-C--:B------:R-:W-:Y:S02]  /*6480*/  LEA.HI.X R29, R29, R87.reuse, R28, 0x1, P2 ;  /* 0x000000571d1d7211 */ /* 0x080fe400010f0c1c */
[----:B------:R-:W-:-:S02]  /*6490*/  LEA.HI.X R28, R83, R87, R180, 0x1, P3 ;  /* 0x00000057531c7211 */ /* 0x000fc400018f0cb4 */
[----:B------:R-:W-:Y:S01]  /*64a0*/  LEA R180, P3, R17, R86, 0x1 ;  /* 0x0000005611b47211 */ /* 0x000fe200078608ff */
[----:B------:R1:W-:Y:S01]  /*64b0*/  STS.U16 [R5+UR9+0x6800], R184 ;  /* 0x006800b805007988 */ /* 0x0003e20008000409 */
[----:B0-----:R-:W-:-:S04]  /*64c0*/  SHF.R.S32.HI R18, RZ, 0x1f, R17 ;  /* 0x0000001fff127819 */ /* 0x001fc80000011411 */
[-C--:B------:R-:W-:Y:S02]  /*64d0*/  LEA.HI.X R18, R17, R87.reuse, R18, 0x1, P3 ;  /* 0x0000005711127211 */ /* 0x080fe400018f0c12 */
[----:B------:R-:W-:Y:S02]  /*64e0*/  SHF.R.S32.HI R17, RZ, 0x1f, R21 ;  /* 0x0000001fff117819 */ /* 0x000fe40000011415 */
[C---:B-1----:R-:W-:Y:S01]  /*64f0*/  LEA R184, P3, R21.reuse, R86, 0x1 ;  /* 0x0000005615b87211 */ /* 0x042fe200078608ff */
[----:B------:R0:W-:Y:S01]  /*6500*/  STS.U16 [R5+UR9+0x3000], R188 ;  /* 0x003000bc05007988 */ /* 0x0001e20008000409 */
[----:B------:R-:W-:Y:S02]  /*6510*/  LOP3.LUT R227, R0, 0x1a, RZ, 0xfc, !PT ;  /* 0x0000001a00e37812 */ /* 0x000fe400078efcff */
[----:B------:R-:W-:Y:S01]  /*6520*/  LEA.HI.X R21, R21, R87, R17, 0x1, P3 ;  /* 0x0000005715157211 */ /* 0x000fe200018f0c11 */
[----:B------:R1:W-:Y:S01]  /*6530*/  STS.U16 [R5+UR9+0x6000], R178 ;  /* 0x006000b205007988 */ /* 0x0003e20008000409 */
[----:B------:R-:W-:-:S02]  /*6540*/  LOP3.LUT R17, R5, 0x40, RZ, 0x3c, !PT ;  /* 0x0000004005117812 */ /* 0x000fc400078e3cff */
[C---:B------:R-:W-:Y:S02]  /*6550*/  LOP3.LUT R203, R0.reuse, 0x18, RZ, 0xfc, !PT ;  /* 0x0000001800cb7812 */ /* 0x040fe400078efcff */
[----:B0-----:R-:W-:Y:S02]  /*6560*/  SHF.R.S32.HI R188, RZ, 0x1f, R27 ;  /* 0x0000001fffbc7819 */ /* 0x001fe4000001141b */
[C---:B-1----:R-:W-:Y:S01]  /*6570*/  LEA R178, P2, R27.reuse, R86, 0x1 ;  /* 0x000000561bb27211 */ /* 0x042fe200078408ff */
[----:B------:R-:W-:Y:S01]  /*6580*/  STS.U16 [R5+UR9+0x1400], R193 ;  /* 0x001400c105007988 */ /* 0x000fe20008000409 */
[----:B------:R-:W-:Y:S02]  /*6590*/  LOP3.LUT R229, R0, 0x1e, RZ, 0xfc, !PT ;  /* 0x0000001e00e57812 */ /* 0x000fe400078efcff */
[----:B------:R-:W-:Y:S01]  /*65a0*/  LEA.HI.X R27, R27, R87, R188, 0x1, P2 ;  /* 0x000000571b1b7211 */ /* 0x000fe200010f0cbc */
[----:B------:R-:W-:Y:S01]  /*65b0*/  STS.U16 [R5+UR9+0x1800], R195 ;  /* 0x001800c305007988 */ /* 0x000fe20008000409 */
[----:B------:R-:W-:-:S03]  /*65c0*/  SHF.R.S32.HI R188, RZ, 0x1f, R19 ;  /* 0x0000001fffbc7819 */ /* 0x000fc60000011413 */
[----:B------:R-:W-:Y:S01]  /*65d0*/  STS.U16 [R5+UR9+0x1c00], R197 ;  /* 0x001c00c505007988 */ /* 0x000fe20008000409 */
[----:B------:R-:W-:-:S03]  /*65e0*/  LOP3.LUT R231, R0, 0x1c, RZ, 0xfc, !PT ;  /* 0x0000001c00e77812 */ /* 0x000fc600078efcff */
[----:B------:R-:W-:Y:S04]  /*65f0*/  STS.U16 [R5+UR9+0x3400], R85 ;  /* 0x0034005505007988 */ /* 0x000fe80008000409 */
        /* <DEDUP_REMOVED lines=9> */
[----:B------:R0:W-:Y:S04]  /*6690*/  STS.U16 [R5+UR9+0x6400], R182 ;  /* 0x006400b605007988 */ /* 0x0001e80008000409 */
[----:B------:R-:W-:Y:S04]  /*66a0*/  STS.U16 [R5+UR9+0x6c00], R24 ;  /* 0x006c001805007988 */ /* 0x000fe80008000409 */
[----:B------:R-:W-:Y:S01]  /*66b0*/  STS.U16 [R5+UR9+0x7000], R186 ;  /* 0x007000ba05007988 */ /* 0x000fe20008000409 */
[----:B0-----:R-:W-:-:S03]  /*66c0*/  LEA R182, P2, R19, R86, 0x1 ;  /* 0x0000005613b67211 */ /* 0x001fc600078408ff */
[----:B------:R-:W-:Y:S04]  /*66d0*/  STS.U16 [R5+UR9+0x7400], R248 ;  /* 0x007400f805007988 */ /* 0x000fe80008000409 */
[----:B------:R-:W-:Y:S04]  /*66e0*/  STS.U16 [R5+UR9+0x7800], R250 ;  /* 0x007800fa05007988 */ /* 0x000fe80008000409 */
[----:B------:R-:W-:Y:S04]  /*66f0*/  STS.U16 [R5+UR9+0x7c00], R252 ;  /* 0x007c00fc05007988 */ /* 0x000fe80008000409 */
[----:B------:R0:W-:Y:S01]  /*6700*/  STS.U16 [R17+UR9+0x600], R82 ;  /* 0x0006005211007988 */ /* 0x0001e20008000409 */
[----:B------:R-:W-:-:S03]  /*6710*/  LEA.HI.X R19, R19, R87, R188, 0x1, P2 ;  /* 0x0000005713137211 */ /* 0x000fc600010f0cbc */
[----:B------:R1:W-:Y:S01]  /*6720*/  STS.U16 [R17+UR9+0x200], R80 ;  /* 0x0002005011007988 */ /* 0x0003e20008000409 */
[----:B------:R-:W-:Y:S01]  /*6730*/  ISETP.NE.U32.AND P0, PT, R191, RZ, PT ;  /* 0x000000ffbf00720c */ /* 0x000fe20003f05070 */
[-C--:B0-----:R-:W-:Y:S01]  /*6740*/  IMAD R82, R227, R22.reuse, RZ ;  /* 0x00000016e3527224 */ /* 0x081fe200078e02ff */
[----:B------:R-:W-:Y:S01]  /*6750*/  SHF.R.S32.HI R24, RZ, 0x1f, R81 ;  /* 0x0000001fff187819 */ /* 0x000fe20000011451 */
[----:B-1----:R-:W-:Y:S01]  /*6760*/  IMAD R80, R203, R22, RZ ;  /* 0x00000016cb507224 */ /* 0x002fe200078e02ff */
[----:B------:R-:W-:Y:S01]  /*6770*/  SHF.R.S32.HI R83, RZ, 0x1f, R25 ;  /* 0x0000001fff537819 */ /* 0x000fe20000011419 */
[----:B------:R0:W-:Y:S01]  /*6780*/  STS.U16 [R17+UR9+0x2200], R200 ;  /* 0x002200c811007988 */ /* 0x0001e20008000409 */
[-C--:B------:R-:W-:Y:S01]  /*6790*/  LEA R186, P2, R81, R86.reuse, 0x1 ;  /* 0x0000005651ba7211 */ /* 0x080fe200078408ff */
[----:B------:R-:W-:Y:S01]  /*67a0*/  IMAD.SHL.U32 R193, R82, 0x2, RZ ;  /* 0x0000000252c17824 */ /* 0x000fe200078e00ff */
[----:B------:R-:W-:Y:S01]  /*67b0*/  LEA R188, P3, R25, R86, 0x1 ;  /* 0x0000005619bc7211 */ /* 0x000fe200078608ff */
[----:B------:R1:W-:Y:S01]  /*67c0*/  STS.U16 [R17+UR9+0x1e00], R198 ;  /* 0x001e00c611007988 */ /* 0x0003e20008000409 */
[----:B------:R-:W-:Y:S01]  /*67d0*/  IMAD.SHL.U32 R191, R80, 0x2, RZ ;  /* 0x0000000250bf7824 */ /* 0x000fe200078e00ff */
[-C--:B------:R-:W-:Y:S01]  /*67e0*/  LEA.HI.X R24, R81, R87.reuse, R24, 0x1, P2 ;  /* 0x0000005751187211 */ /* 0x080fe200010f0c18 */
[----:B------:R-:W-:Y:S01]  /*67f0*/  IMAD.HI R82, R82, 0x2, RZ ;  /* 0x0000000252527827 */ /* 0x000fe200078e02ff */
[----:B------:R-:W-:-:S03]  /*6800*/  LEA.HI.X R25, R25, R87, R83, 0x1, P3 ;  /* 0x0000005719197211 */ /* 0x000fc600018f0c53 */
[-C--:B0-----:R-:W-:Y:S01]  /*6810*/  IMAD R200, R229, R22.reuse, RZ ;  /* 0x00000016e5c87224 */ /* 0x081fe200078e02ff */
[----:B------:R0:W-:Y:S01]  /*6820*/  STS.U16 [R17+UR9+0x1200], R192 ;  /* 0x001200c011007988 */ /* 0x0001e20008000409 */
[----:B-1----:R-:W-:-:S03]  /*6830*/  IMAD R198, R231, R22, RZ ;  /* 0x00000016e7c67224 */ /* 0x002fc600078e02ff */
[----:B------:R1:W-:Y:S01]  /*6840*/  STS.U16 [R17+UR9+0x1600], R194 ;  /* 0x001600c211007988 */ /* 0x0003e20008000409 */
[----:B------:R-:W-:Y:S02]  /*6850*/  IMAD.SHL.U32 R197, R200, 0x2, RZ ;  /* 0x00000002c8c57824 */ /* 0x000fe400078e00ff */
[----:B------:R-:W-:Y:S01]  /*6860*/  IMAD.SHL.U32 R195, R198, 0x2, RZ ;  /* 0x00000002c6c37824 */ /* 0x000fe200078e00ff */
[----:B------:R2:W-:Y:S01]  /*6870*/  STS.U16 [R17+UR9+0xe00], R190 ;  /* 0x000e00be11007988 */ /* 0x0005e20008000409 */
[----:B0-----:R-:W-:-:S03]  /*6880*/  IADD3 R192, P2, P3, R193, UR20, R86 ;  /* 0x00000014c1c07c10 */ /* 0x001fc6000fb5e056 */
[----:B------:R0:W-:Y:S01]  /*6890*/  STS.U16 [R17+UR9+0x2a00], R204 ;  /* 0x002a00cc11007988 */ /* 0x0001e20008000409 */
[----:B-1----:R-:W-:-:S03]  /*68a0*/  IMAD.HI R194, R80, 0x2, RZ ;  /* 0x0000000250c27827 */ /* 0x002fc600078e02ff */
[----:B------:R1:W-:Y:S01]  /*68b0*/  STS.U16 [R17+UR9+0x2600], R202 ;  /* 0x002600ca11007988 */ /* 0x0003e20008000409 */
[----:B--2---:R-:W-:Y:S01]  /*68c0*/  IADD3 R190, P4, P5, R191, UR20, R86 ;  /* 0x00000014bfbe7c10 */ /* 0x004fe2000fd9e056 */
[----:B------:R-:W-:Y:S02]  /*68d0*/  IMAD.HI R200, R200, 0x2, RZ ;  /* 0x00000002c8c87827 */ /* 0x000fe400078e02ff */
[----:B------:R2:W-:Y:S02]  /*68e0*/  STS.U16 [R17+UR9+0x1a00], R196 ;  /* 0x001a00c411007988 */ /* 0x0005e40008000409 */
[-C--:B0-----:R-:W-:Y:S01]  /*68f0*/  IMAD R204, R249, R22.reuse, RZ ;  /* 0x00000016f9cc7224 */ /* 0x081fe200078e02ff */
[--C-:B------:R-:W-:Y:S01]  /*6900*/  IADD3.X R193, PT, PT, R82, UR21, R87.reuse, P2, P3 ;  /* 0x0000001552c17c10 */ /* 0x100fe200097e6457 */
[----:B-1----:R-:W-:Y:S01]  /*6910*/  IMAD R202, R251, R22, RZ ;  /* 0x00000016fbca7224 */ /* 0x002fe200078e02ff */
[----:B------:R0:W-:Y:S01]  /*6920*/  STS.U16 [R17+UR9+0x3200], R208 ;  /* 0x003200d011007988 */ /* 0x0001e20008000409 */
[----:B------:R-:W-:Y:S01]  /*6930*/  IMAD.HI R198, R198, 0x2, RZ ;  /* 0x00000002c6c67827 */ /* 0x000fe200078e02ff */
[----:B------:R-:W-:-:S02]  /*6940*/  IADD3.X R191, PT, PT, R194, UR21, R87, P4, P5 ;  /* 0x00000015c2bf7c10 */ /* 0x000fc4000a7ea457 */
[--C-:B--2---:R-:W-:Y:S01]  /*6950*/  IADD3 R196, P2, P3, R197, UR20, R86.reuse ;  /* 0x00000014c5c47c10 */ /* 0x104fe2000fb5e056 */
[----:B------:R-:W-:Y:S01]  /*6960*/  IMAD.SHL.U32 R201, R204, 0x2, RZ ;  /* 0x00000002ccc97824 */ /* 0x000fe200078e00ff */
[----:B------:R1:W-:Y:S01]  /*6970*/  STS.U16 [R17+UR9+0x2e00], R206 ;  /* 0x002e00ce11007988 */ /* 0x0003e20008000409 */
[----:B------:R-:W-:Y:S01]  /*6980*/  IMAD.SHL.U32 R199, R202, 0x2, RZ ;  /* 0x00000002cac77824 */ /* 0x000fe200078e00ff */
[--C-:B------:R-:W-:Y:S01]  /*6990*/  IADD3 R194, P4, P5, R195, UR20, R86.reuse ;  /* 0x00000014c3c27c10 */ /* 0x100fe2000fd9e056 */
[-C--:B0-----:R-:W-:Y:S01]  /*69a0*/  IMAD R208, R245, R22.reuse, RZ ;  /* 0x00000016f5d07224 */ /* 0x081fe200078e02ff */
[--C-:B------:R-:W-:Y:S01]  /*69b0*/  IADD3.X R197, PT, PT, R200, UR21, R87.reuse, P2, P3 ;  /* 0x00000015c8c57c10 */ /* 0x100fe200097e6457 */
[----:B------:R-:W-:Y:S01]  /*69c0*/  IMAD.HI R204, R204, 0x2, RZ ;  /* 0x00000002cccc7827 */ /* 0x000fe200078e02ff */
[----:B------:R0:W-:Y:S03]  /*69d0*/  STS.U16 [R17+UR9+0x3a00], R212 ;  /* 0x003a00d411007988 */ /* 0x0001e60008000409 */
[----:B-1----:R-:W-:Y:S01]  /*69e0*/  IMAD R206, R247, R22, RZ ;  /* 0x00000016f7ce7224 */ /* 0x002fe200078e02ff */
[----:B------:R-:W-:Y:S01]  /*69f0*/  IADD3.X R195, PT, PT, R198, UR21, R87, P4, P5 ;  /* 0x00000015c6c37c10 */ /* 0x000fe2000a7ea457 */
[----:B------:R-:W-:Y:S01]  /*6a00*/  IMAD.HI R202, R202, 0x2, RZ ;  /* 0x00000002caca7827 */ /* 0x000fe200078e02ff */
[--C-:B------:R-:W-:Y:S01]  /*6a10*/  IADD3 R200, P2, P3, R201, UR20, R86.reuse ;  /* 0x00000014c9c87c10 */ /* 0x100fe2000fb5e056 */
[----:B------:R1:W-:Y:S01]  /*6a20*/  STS.U16 [R17+UR9+0x3600], R210 ;  /* 0x003600d211007988 */ /* 0x0003e20008000409 */
[----:B------:R-:W-:Y:S01]  /*6a30*/  IADD3 R198, P4, P5, R199, UR20, R86 ;  /* 0x00000014c7c67c10 */ /* 0x000fe2000fd9e056 */
[----:B------:R-:W-:-:S02]  /*6a40*/  IMAD.SHL.U32 R205, R208, 0x2, RZ ;  /* 0x00000002d0cd7824 */ /* 0x000fc400078e00ff */
[-C--:B0-----:R-:W-:Y:S02]  /*6a50*/  IMAD R212, R241, R22.reuse, RZ ;  /* 0x00000016f1d47224 */ /* 0x081fe400078e02ff */
[----:B------:R-:W-:Y:S01]  /*6a60*/  IMAD.SHL.U32 R203, R206, 0x2, RZ ;  /* 0x00000002cecb7824 */ /* 0x000fe200078e00ff */
        /* <DEDUP_REMOVED lines=11> */
[-C--:B------:R-:W-:Y:S02]  /*6b20*/  IMAD R81, R235, R22.reuse, RZ ;  /* 0x00000016eb517224 */ /* 0x080fe400078e02ff */
[----:B------:R-:W-:Y:S02]  /*6b30*/  IMAD.SHL.U32 R207, R210, 0x2, RZ ;  /* 0x00000002d2cf7824 */ /* 0x000fe400078e00ff */
[----:B-1----:R-:W-:Y:S01]  /*6b40*/  IMAD R84, R239, R22, RZ ;  /* 0x00000016ef547224 */ /* 0x002fe200078e02ff */
[--C-:B------:R-:W-:Y:S01]  /*6b50*/  IADD3.X R205, PT, PT, R208, UR21, R87.reuse, P2, P3 ;  /* 0x00000015d0cd7c10 */ /* 0x100fe200097e6457 */
[----:B------:R-:W-:Y:S01]  /*6b60*/  IMAD.HI R212, R212, 0x2, RZ ;  /* 0x00000002d4d47827 */ /* 0x000fe200078e02ff */
[----:B------:R-:W-:Y:S02]  /*6b70*/  IADD3.X R203, PT, PT, R206, UR21, R87, P4, P5 ;  /* 0x00000015cecb7c10 */ /* 0x000fe4000a7ea457 */
[--C-:B------:R-:W-:Y:S01]  /*6b80*/  IADD3 R208, P2, P3, R209, UR20, R86.reuse ;  /* 0x00000014d1d07c10 */ /* 0x100fe2000fb5e056 */
[----:B------:R-:W-:Y:S01]  /*6b90*/  IMAD.HI R210, R210, 0x2, RZ ;  /* 0x00000002d2d27827 */ /* 0x000fe200078e02ff */
[----:B------:R-:W-:-:S03]  /*6ba0*/  IADD3 R206, P4, P5, R207, UR20, R86 ;  /* 0x00000014cfce7c10 */ /* 0x000fc6000fd9e056 */
[----:B------:R-:W-:Y:S02]  /*6bb0*/  IMAD.SHL.U32 R213, R216, 0x2, RZ ;  /* 0x00000002d8d57824 */ /* 0x000fe400078e00ff */
[C---:B------:R-:W-:Y:S02]  /*6bc0*/  IMAD.SHL.U32 R215, R81.reuse, 0x2, RZ ;  /* 0x0000000251d77824 */ /* 0x040fe400078e00ff */
[----:B------:R-:W-:Y:S01]  /*6bd0*/  IMAD.HI R80, R81, 0x2, RZ ;  /* 0x0000000251507827 */ /* 0x000fe200078e02ff */
[----:B------:R-:W-:-:S03]  /*6be0*/  IADD3.X R209, PT, PT, R212, UR21, R87, P2, P3 ;  /* 0x00000015d4d17c10 */ /* 0x000fc600097e6457 */
[----:B------:R-:W-:Y:S02]  /*6bf0*/  IMAD.SHL.U32 R211, R84, 0x2, RZ ;  /* 0x0000000254d37824 */ /* 0x000fe400078e00ff */
[----:B------:R-:W-:Y:S01]  /*6c00*/  IMAD R81, R233, R22, RZ ;  /* 0x00000016e9517224 */ /* 0x000fe200078e02ff */
[----:B------:R0:W-:Y:S01]  /*6c10*/  STS.U16 [R17+UR9+0x4a00], R220 ;  /* 0x004a00dc11007988 */ /* 0x0001e20008000409 */
[----:B------:R-:W-:Y:S01]  /*6c20*/  IMAD.HI R216, R216, 0x2, RZ ;  /* 0x00000002d8d87827 */ /* 0x000fe200078e02ff */
[----:B------:R-:W-:Y:S02]  /*6c30*/  IADD3.X R207, PT, PT, R210, UR21, R87, P4, P5 ;  /* 0x00000015d2cf7c10 */ /* 0x000fe4000a7ea457 */
[--C-:B------:R-:W-:Y:S01]  /*6c40*/  IADD3 R212, P2, P3, R213, UR20, R86.reuse ;  /* 0x00000014d5d47c10 */ /* 0x100fe2000fb5e056 */
[----:B------:R-:W-:Y:S01]  /*6c50*/  IMAD.HI R84, R84, 0x2, RZ ;  /* 0x0000000254547827 */ /* 0x000fe200078e02ff */
[----:B------:R1:W-:Y:S01]  /*6c60*/  STS.U16 [R17+UR9+0x4600], R218 ;  /* 0x004600da11007988 */ /* 0x0003e20008000409 */
[----:B------:R-:W-:-:S02]  /*6c70*/  IADD3 R210, P5, P4, R211, UR20, R86 ;  /* 0x00000014d3d27c10 */ /* 0x000fc4000fcbe056 */
[C---:B------:R-:W-:Y:S02]  /*6c80*/  IMAD.SHL.U32 R217, R81.reuse, 0x2, RZ ;  /* 0x0000000251d97824 */ /* 0x040fe400078e00ff */
[-C--:B0-----:R-:W-:Y:S01]  /*6c90*/  IMAD R220, R12, R22.reuse, RZ ;  /* 0x000000160cdc7224 */ /* 0x081fe200078e02ff */
[--C-:B------:R-:W-:Y:S01]  /*6ca0*/  IADD3.X R213, PT, PT, R216, UR21, R87.reuse, P2, P3 ;  /* 0x00000015d8d57c10 */ /* 0x100fe200097e6457 */
[----:B------:R-:W-:Y:S01]  /*6cb0*/  IMAD.HI R82, R81, 0x2, RZ ;  /* 0x0000000251527827 */ /* 0x000fe200078e02ff */
[----:B------:R0:W-:Y:S03]  /*6cc0*/  STS.U16 [R17+UR9+0x3e00], R214 ;  /* 0x003e00d611007988 */ /* 0x0001e60008000409 */
[-C--:B-1----:R-:W-:Y:S01]  /*6cd0*/  IMAD R218, R10, R22.reuse, RZ ;  /* 0x000000160ada7224 */ /* 0x082fe200078e02ff */
[----:B------:R1:W-:Y:S01]  /*6ce0*/  STS.U16 [R17+UR9+0x4e00], R238 ;  /* 0x004e00ee11007988 */ /* 0x0003e20008000409 */
[----:B------:R-:W-:Y:S01]  /*6cf0*/  IMAD.SHL.U32 R83, R220, 0x2, RZ ;  /* 0x00000002dc537824 */ /* 0x000fe200078e00ff */
[--C-:B------:R-:W-:Y:S01]  /*6d00*/  IADD3.X R211, PT, PT, R84, UR21, R87.reuse, P5, P4 ;  /* 0x0000001554d37c10 */ /* 0x100fe2000afe8457 */
[----:B------:R-:W-:Y:S01]  /*6d10*/  IMAD.SHL.U32 R81, R218, 0x2, RZ ;  /* 0x00000002da517824 */ /* 0x000fe200078e00ff */
[--C-:B------:R-:W-:Y:S01]  /*6d20*/  IADD3 R216, P2, P3, R217, UR20, R86.reuse ;  /* 0x00000014d9d87c10 */ /* 0x100fe2000fb5e056 */
[----:B------:R-:W-:Y:S01]  /*6d30*/  IMAD R85, R8, R22, RZ ;  /* 0x0000001608557224 */ /* 0x000fe200078e02ff */
[----:B0-----:R-:W-:Y:S01]  /*6d40*/  IADD3 R214, P5, P4, R215, UR20, R86 ;  /* 0x00000014d7d67c10 */ /* 0x001fe2000fcbe056 */
[----:B------:R-:W-:Y:S01]  /*6d50*/  IMAD.HI R220, R220, 0x2, RZ ;  /* 0x00000002dcdc7827 */ /* 0x000fe200078e02ff */
[----:B------:R-:W-:-:S03]  /*6d60*/  IADD3.X R217, PT, PT, R82, UR21, R87, P2, P3 ;  /* 0x0000001552d97c10 */ /* 0x000fc600097e6457 */
[----:B-1----:R-:W-:Y:S01]  /*6d70*/  IMAD R238, R9, R22, RZ ;  /* 0x0000001609ee7224 */ /* 0x002fe200078e02ff */
[--C-:B------:R-:W-:Y:S01]  /*6d80*/  IADD3.X R215, PT, PT, R80, UR21, R87.reuse, P5, P4 ;  /* 0x0000001550d77c10 */ /* 0x100fe2000afe8457 */
[----:B------:R-:W-:Y:S01]  /*6d90*/  IMAD.HI R218, R218, 0x2, RZ ;  /* 0x00000002dada7827 */ /* 0x000fe200078e02ff */
[--C-:B------:R-:W-:Y:S02]  /*6da0*/  IADD3 R82, P2, P3, R83, UR20, R86.reuse ;  /* 0x0000001453527c10 */ /* 0x100fe4000fb5e056 */
[----:B------:R-:W-:Y:S01]  /*6db0*/  IADD3 R80, P5, P4, R81, UR20, R86 ;  /* 0x0000001451507c10 */ /* 0x000fe2000fcbe056 */
[----:B------:R-:W-:Y:S02]  /*6dc0*/  IMAD.SHL.U32 R221, R238, 0x2, RZ ;  /* 0x00000002eedd7824 */ /* 0x000fe400078e00ff */
[C---:B------:R-:W-:Y:S02]  /*6dd0*/  IMAD.SHL.U32 R219, R85.reuse, 0x2, RZ ;  /* 0x0000000255db7824 */ /* 0x040fe400078e00ff */
[----:B------:R-:W-:Y:S01]  /*6de0*/  IMAD.HI R84, R85, 0x2, RZ ;  /* 0x0000000255547827 */ /* 0x000fe200078e02ff */
[----:B------:R-:W-:-:S03]  /*6df0*/  IADD3.X R83, PT, PT, R220, UR21, R87, P2, P3 ;  /* 0x00000015dc537c10 */ /* 0x000fc600097e6457 */
[-C--:B------:R-:W-:Y:S02]  /*6e00*/  IMAD R85, R11, R22.reuse, RZ ;  /* 0x000000160b557224 */ /* 0x080fe400078e02ff */
[----:B------:R-:W-:Y:S01]  /*6e10*/  IMAD R133, R13, R22, RZ ;  /* 0x000000160d857224 */ /* 0x000fe200078e02ff */
[--C-:B------:R-:W-:Y:S01]  /*6e20*/  IADD3.X R81, PT, PT, R218, UR21, R87.reuse, P5, P4 ;  /* 0x00000015da517c10 */ /* 0x100fe2000afe8457 */
[----:B------:R-:W-:Y:S01]  /*6e30*/  IMAD.HI R238, R238, 0x2, RZ ;  /* 0x00000002eeee7827 */ /* 0x000fe200078e02ff */
[--C-:B------:R-:W-:Y:S02]  /*6e40*/  IADD3 R220, P2, P3, R221, UR20, R86.reuse ;  /* 0x00000014dddc7c10 */ /* 0x100fe4000fb5e056 */
[--C-:B------:R-:W-:Y:S01]  /*6e50*/  IADD3 R218, P5, P4, R219, UR20, R86.reuse ;  /* 0x00000014dbda7c10 */ /* 0x100fe2000fcbe056 */
[----:B------:R-:W-:Y:S02]  /*6e60*/  IMAD.SHL.U32 R175, R85, 0x2, RZ ;  /* 0x0000000255af7824 */ /* 0x000fe400078e00ff */
[----:B------:R-:W-:Y:S01]  /*6e70*/  IMAD.SHL.U32 R177, R133, 0x2, RZ ;  /* 0x0000000285b17824 */ /* 0x000fe200078e00ff */
[--C-:B------:R-:W-:Y:S01]  /*6e80*/  IADD3.X R221, PT, PT, R238, UR21, R87.reuse, P2, P3 ;  /* 0x00000015eedd7c10 */ /* 0x100fe200097e6457 */
[----:B------:R0:W-:Y:S01]  /*6e90*/  STS.U16 [R17+UR9+0x5200], R240 ;  /* 0x005200f011007988 */ /* 0x0001e20008000409 */
[----:B------:R-:W-:Y:S01]  /*6ea0*/  IADD3.X R219, PT, PT, R84, UR21, R87, P5, P4 ;  /* 0x0000001554db7c10 */ /* 0x000fe2000afe8457 */
[----:B------:R-:W-:Y:S01]  /*6eb0*/  IMAD.HI R238, R85, 0x2, RZ ;  /* 0x0000000255ee7827 */ /* 0x000fe200078e02ff */
[--C-:B------:R-:W-:Y:S01]  /*6ec0*/  IADD3 R84, P5, P4, R175, UR20, R86.reuse ;  /* 0x00000014af547c10 */ /* 0x100fe2000fcbe056 */
[----:B------:R-:W-:Y:S01]  /*6ed0*/  STS.U16 [R17+UR9+0x5600], R242 ;  /* 0x005600f211007988 */ /* 0x000fe20008000409 */
[----:B------:R-:W-:-:S03]  /*6ee0*/  IADD3 R86, P2, P3, R177, UR20, R86 ;  /* 0x00000014b1567c10 */ /* 0x000fc6000fb5e056 */
[----:B------:R-:W-:Y:S01]  /*6ef0*/  STS.U16 [R17+UR9+0x5a00], R244 ;  /* 0x005a00f411007988 */ /* 0x000fe20008000409 */
[----:B0-----:R-:W-:-:S03]  /*6f00*/  IMAD.HI R240, R133, 0x2, RZ ;  /* 0x0000000285f07827 */ /* 0x001fc600078e02ff */
[----:B------:R-:W-:Y:S01]  /*6f10*/  STS.U16 [R17+UR9+0x5e00], R246 ;  /* 0x005e00f611007988 */ /* 0x000fe20008000409 */
[----:B------:R-:W-:-:S03]  /*6f20*/  IADD3.X R85, PT, PT, R238, UR21, R87, P5, P4 ;  /* 0x00000015ee557c10 */ /* 0x000fc6000afe8457 */
[----:B------:R0:W-:Y:S01]  /*6f30*/  STS.U16 [R17+UR9+0x6200], R26 ;  /* 0x0062001a11007988 */ /* 0x0001e20008000409 */
[----:B------:R-:W-:-:S03]  /*6f40*/  IADD3.X R87, PT, PT, R240, UR21, R87, P2, P3 ;  /* 0x00000015f0577c10 */ /* 0x000fc600097e6457 */
[----:B------:R1:W-:Y:S04]  /*6f50*/  STS.U16 [R17+UR9+0x6600], R224 ;  /* 0x006600e011007988 */ /* 0x0003e80008000409 */
[----:B------:R1:W-:Y:S04]  /*6f60*/  STS.U16 [R17+UR9+0x6a00], R226 ;  /* 0x006a00e211007988 */ /* 0x0003e80008000409 */
[----:B------:R1:W-:Y:S04]  /*6f70*/  STS.U16 [R17+UR9+0x6e00], R228 ;  /* 0x006e00e411007988 */ /* 0x0003e80008000409 */
[----:B------:R1:W-:Y:S04]  /*6f80*/  STS.U16 [R17+UR9+0x7200], R230 ;  /* 0x007200e611007988 */ /* 0x0003e80008000409 */
[----:B------:R1:W-:Y:S04]  /*6f90*/  STS.U16 [R17+UR9+0x7600], R232 ;  /* 0x007600e811007988 */ /* 0x0003e80008000409 */
[----:B------:R1:W-:Y:S04]  /*6fa0*/  STS.U16 [R17+UR9+0x7a00], R234 ;  /* 0x007a00ea11007988 */ /* 0x0003e80008000409 */
[----:B------:R1:W-:Y:S01]  /*6fb0*/  STS.U16 [R17+UR9+0x7e00], R236 ;  /* 0x007e00ec11007988 */ /* 0x0003e20008000409 */
[----:B------:R-:W-:Y:S01]  /*6fc0*/  IADD3 R174, P3, PT, R174, UR20, RZ ;  /* 0x00000014aeae7c10 */ /* 0x000fe2000ff7e0ff */
[----:B------:R2:W-:Y:S06]  /*6fd0*/  MEMBAR.ALL.CTA ;  /* 0x0000000000007992 */ /* 0x0005ec0000008000 */
[----:B--2---:R-:W2:Y:S01]  /*6fe0*/  FENCE.VIEW.ASYNC.S ;  /* 0x00000000000073c6 */ /* 0x004ea20000000000 */
[----:B0-----:R-:W-:Y:S01]  /*6ff0*/  SHF.R.S32.HI R26, RZ, 0x1f, R7 ;  /* 0x0000001fff1a7819 */ /* 0x001fe20000011407 */
[----:B------:R-:W-:Y:S01]  /*7000*/  UIADD3 UR7, UPT, UPT, UR9, 0x8000, URZ ;  /* 0x0000800009077890 */ /* 0x000fe2000fffe0ff */
[----:B------:R-:W-:Y:S01]  /*7010*/  IADD3 R180, P2, PT, R180, UR20, RZ ;  /* 0x00000014b4b47c10 */ /* 0x000fe2000ff5e0ff */
[----:B------:R-:W-:Y:S01]  /*7020*/  UIADD3 UR6, UPT, UPT, UR9, 0x14000, URZ ;  /* 0x0001400009067890 */ /* 0x000fe2000fffe0ff */
[----:B------:R-:W-:-:S02]  /*7030*/  IADD3.X R175, PT, PT, R29, UR21, RZ, P3, !PT ;  /* 0x000000151daf7c10 */ /* 0x000fc40009ffe4ff */
[----:B------:R-:W-:Y:S02]  /*7040*/  IADD3 R184, P3, PT, R184, UR20, RZ ;  /* 0x00000014b8b87c10 */ /* 0x000fe4000ff7e0ff */
[----:B------:R-:W-:Y:S01]  /*7050*/  LEA.HI R26, R26, R7, RZ, 0x6 ;  /* 0x000000071a1a7211 */ /* 0x000fe200078f30ff */
[----:B------:R-:W-:Y:S01]  /*7060*/  USHF.R.U32.HI UR7, URZ, 0x4, UR7 ;  /* 0x00000004ff077899 */ /* 0x000fe20008011607 */
[----:B------:R-:W-:Y:S01]  /*7070*/  IADD3.X R181, PT, PT, R18, UR21, RZ, P2, !PT ;  /* 0x0000001512b57c10 */ /* 0x000fe200097fe4ff */
[----:B------:R-:W-:Y:S01]  /*7080*/  USHF.R.U32.HI UR6, URZ, 0x4, UR6 ;  /* 0x00000004ff067899 */ /* 0x000fe20008011606 */
[----:B------:R-:W-:Y:S02]  /*7090*/  IADD3.X R185, PT, PT, R21, UR21, RZ, P3, !PT ;  /* 0x0000001515b97c10 */ /* 0x000fe40009ffe4ff */
[----:B------:R-:W-:Y:S02]  /*70a0*/  ISETP.LT.OR P2, PT, R7, 0x40, P0 ;  /* 0x000000400700780c */ /* 0x000fe40000741670 */
[----:B------:R-:W-:Y:S01]  /*70b0*/  SHF.R.S32.HI R21, RZ, 0x6, R26 ;  /* 0x00000006ff157819 */ /* 0x000fe2000001141a */
[----:B------:R-:W-:Y:S01]  /*70c0*/  USGXT.U32 UR12, UR7, 0xe ;  /* 0x0000000e070c789a */ /* 0x000fe20008000000 */
[----:B------:R-:W-:-:S02]  /*70d0*/  IADD3 R176, P6, PT, R176, UR20, RZ ;  /* 0x00000014b0b07c10 */ /* 0x000fc4000ffde0ff */
[----:B------:R-:W-:Y:S01]  /*70e0*/  IADD3 R178, P5, PT, R178, UR20, RZ ;  /* 0x00000014b2b27c10 */ /* 0x000fe2000ffbe0ff */
[----:B------:R-:W-:Y:S01]  /*70f0*/  USGXT.U32 UR7, UR6, 0xe ;  /* 0x0000000e0607789a */ /* 0x000fe20008000000 */
[----:B------:R-:W-:Y:S02]  /*7100*/  VIMNMX R21, PT, PT, R21, 0x1, !PT ;  /* 0x0000000115157848 */ /* 0x000fe40007fe0100 */
[----:B------:R-:W-:Y:S02]  /*7110*/  IADD3.X R177, PT, PT, R28, UR21, RZ, P6, !PT ;  /* 0x000000151cb17c10 */ /* 0x000fe4000b7fe4ff */
[----:B------:R-:W-:Y:S01]  /*7120*/  IADD3.X R179, PT, PT, R27, UR21, RZ, P5, !PT ;  /* 0x000000151bb37c10 */ /* 0x000fe2000affe4ff */
[----:B------:R-:W-:Y:S01]  /*7130*/  UIADD3 UR22, UP1, UPT, UR7, 0x2000080, URZ ;  /* 0x0200008007167890 */ /* 0x000fe2000ff3e0ff */
[----:B------:R-:W-:Y:S02]  /*7140*/  IADD3 R182, P4, PT, R182, UR20, RZ ;  /* 0x00000014b6b67c10 */ /* 0x000fe4000ff9e0ff */
[----:B------:R-:W-:-:S02]  /*7150*/  IADD3 R186, P6, PT, R186, UR20, RZ ;  /* 0x00000014baba7c10 */ /* 0x000fc4000ffde0ff */
[----:B------:R-:W-:Y:S01]  /*7160*/  IADD3 R188, P5, PT, R188, UR20, RZ ;  /* 0x00000014bcbc7c10 */ /* 0x000fe2000ffbe0ff */
[----:B------:R-:W-:Y:S01]  /*7170*/  UIADD3 UR20, UP2, UPT, UR12, 0x2, URZ ;  /* 0x000000020c147890 */ /* 0x000fe2000ff5e0ff */
[----:B------:R-:W-:Y:S01]  /*7180*/  VIADD R21, R21, 0xffffffff ;  /* 0xffffffff15157836 */ /* 0x000fe20000000000 */
[----:B------:R-:W-:Y:S01]  /*7190*/  UMOV UR4, URZ ;  /* 0x000000ff00047c82 */ /* 0x000fe20008000000 */
[----:B------:R-:W-:Y:S01]  /*71a0*/  UMOV UR5, URZ ;  /* 0x000000ff00057c82 */ /* 0x000fe20008000000 */
[----:B------:R-:W-:Y:S01]  /*71b0*/  IADD3.X R183, PT, PT, R19, UR21, RZ, P4, !PT ;  /* 0x0000001513b77c10 */ /* 0x000fe2000a7fe4ff */
[----:B------:R-:W-:Y:S01]  /*71c0*/  UIADD3.X UR23, UPT, UPT, UR4, 0x40004040, URZ, UP1, !UPT ;  /* 0x4000404004177890 */ /* 0x000fe20008ffe4ff */
[----:B------:R-:W-:Y:S01]  /*71d0*/  IADD3.X R187, PT, PT, R24, UR21, RZ, P6, !PT ;  /* 0x0000001518bb7c10 */ /* 0x000fe2000b7fe4ff */
[----:B------:R-:W-:Y:S01]  /*71e0*/  UMOV UR6, URZ ;  /* 0x000000ff00067c82 */ /* 0x000fe20008000000 */
[----:B------:R-:W-:Y:S01]  /*71f0*/  IADD3.X R189, PT, PT, R25, UR21, RZ, P5, !PT ;  /* 0x0000001519bd7c10 */ /* 0x000fe2000affe4ff */
[----:B------:R-:W-:Y:S01]  /*7200*/  UIADD3.X UR21, UPT, UPT, UR5, 0x40004040, URZ, UP2, !UPT ;  /* 0x4000404005157890 */ /* 0x000fe200097fe4ff */
[----:B------:R-:W-:Y:S01]  /*7210*/  IMAD.SHL.U32 R18, R23, 0x40, RZ ;  /* 0x0000004017127824 */ /* 0x000fe200078e00ff */
[----:B--2---:R-:W-:Y:S01]  /*7220*/  BAR.SYNC.DEFER_BLOCKING 0x0 ;  /* 0x0000000000007b1d */ /* 0x004fe20000010000 */
[----:B------:R-:W-:Y:S01]  /*7230*/  IMAD.SHL.U32 R19, R22, 0x40, RZ ;  /* 0x0000004016137824 */ /* 0x000fe200078e00ff */
[----:B------:R-:W-:-:S04]  /*7240*/  ISETP.NE.U32.AND P3, PT, R21, RZ, PT ;  /* 0x000000ff1500720c */ /* 0x000fc80003f65070 */
[----:B-1----:R-:W-:Y:S09]  /*7250*/  @P2 BRA `(.L_x_6) ;  /* 0x0000000000882947 */ /* 0x002ff20003800000 */
[----:B------:R-:W-:Y:S02]  /*7260*/  UIADD3 UR4, UPT, UPT, UR9, 0x10000, URZ ;  /* 0x0001000009047890 */ /* 0x000fe4000fffe0ff */
[----:B------:R-:W-:Y:S02]  /*7270*/  USHF.R.U32.HI UR16, URZ, 0x4, UR9 ;  /* 0x00000004ff107899 */ /* 0x000fe40008011609 */
[----:B------:R-:W-:Y:S02]  /*7280*/  USHF.R.U32.HI UR4, URZ, 0x4, UR4 ;  /* 0x00000004ff047899 */ /* 0x000fe40008011604 */
[----:B------:R-:W-:Y:S02]  /*7290*/  USGXT.U32 UR16, UR16, 0xe ;  /* 0x0000000e1010789a */ /* 0x000fe40008000000 */
[----:B------:R-:W-:Y:S02]  /*72a0*/  USGXT.U32 UR14, UR4, 0xe ;  /* 0x0000000e040e789a */ /* 0x000fe40008000000 */
[----:B------:R-:W-:-:S02]  /*72b0*/  UIADD3 UR32, UP2, UPT, UR16, 0x2, URZ ;  /* 0x0000000210207890 */ /* 0x000fc4000ff5e0ff */
[----:B------:R-:W-:Y:S01]  /*72c0*/  UIADD3 UR34, UP1, UPT, UR14, 0x2000080, URZ ;  /* 0x020000800e227890 */ /* 0x000fe2000ff3e0ff */
[----:B------:R-:W-:Y:S01]  /*72d0*/  UMOV UR4, URZ ;  /* 0x000000ff00047c82 */ /* 0x000fe20008000000 */
[----:B------:R-:W-:Y:S02]  /*72e0*/  UMOV UR5, URZ ;  /* 0x000000ff00057c82 */ /* 0x000fe40008000000 */
[----:B------:R-:W-:Y:S02]  /*72f0*/  UIADD3.X UR35, UPT, UPT, UR4, 0x40004040, URZ, UP1, !UPT ;  /* 0x4000404004237890 */ /* 0x000fe40008ffe4ff */
[----:B------:R-:W-:Y:S02]  /*7300*/  UIADD3.X UR33, UPT, UPT, UR5, 0x40004040, URZ, UP2, !UPT ;  /* 0x4000404005217890 */ /* 0x000fe400097fe4ff */
[----:B------:R-:W-:Y:S02]  /*7310*/  ULOP3.LUT UR14, UR14, 0x2000000, URZ, 0xfc, !UPT ;  /* 0x020000000e0e7892 */ /* 0x000fe4000f8efcff */
[----:B------:R-:W-:-:S02]  /*7320*/  UIADD3.64 UR26, UPT, UPT, UR32, 0x2, URZ ;  /* 0x00000002201a7897 */ /* 0x000fc4000fffe0ff */
[----:B------:R-:W-:Y:S02]  /*7330*/  UIADD3.64 UR24, UPT, UPT, UR34, 0x80, URZ ;  /* 0x0000008022187897 */ /* 0x000fe4000fffe0ff */
[----:B------:R-:W-:Y:S02]  /*7340*/  UIADD3.64 UR30, UPT, UPT, UR32, 0x4, URZ ;  /* 0x00000004201e7897 */ /* 0x000fe4000fffe0ff */
[----:B------:R-:W-:Y:S01]  /*7350*/  UIADD3.64 UR28, UPT, UPT, UR34, 0x100, URZ ;  /* 0x00000100221c7897 */ /* 0x000fe2000fffe0ff */
[----:B------:R-:W-:Y:S01]  /*7360*/  UMOV UR36, 0x0 ;  /* 0x0000000000247882 */ /* 0x000fe20000000000 */
[----:B------:R-:W-:Y:S01]  /*7370*/  UMOV UR37, 0x8408490 ;  /* 0x0840849000257882 */ /* 0x000fe20000000000 */
[----:B------:R-:W-:Y:S01]  /*7380*/  UMOV UR17, 0x40004040 ;  /* 0x4000404000117882 */ /* 0x000fe20000000000 */
[----:B------:R-:W-:Y:S01]  /*7390*/  UMOV UR15, 0x40004040 ;  /* 0x40004040000f7882 */ /* 0x000fe20000000000 */
[----:B------:R-:W-:Y:S01]  /*73a0*/  UMOV UR38, 0x0 ;  /* 0x0000000000267882 */ /* 0x000fe20000000000 */
[----:B------:R-:W-:Y:S01]  /*73b0*/  UMOV UR39, 0x8408490 ;  /* 0x0840849000277882 */ /* 0x000fe20000000000 */
[----:B------:R-:W-:Y:S01]  /*73c0*/  UMOV UR40, 0x0 ;  /* 0x0000000000287882 */ /* 0x000fe20000000000 */
[----:B------:R-:W-:Y:S01]  /*73d0*/  UMOV UR41, 0x8408490 ;  /* 0x0840849000297882 */ /* 0x000fe20000000000 */
[----:B------:R-:W-:Y:S01]  /*73e0*/  UMOV UR4, UR11 ;  /* 0x0000000b00047c82 */ /* 0x000fe20008000000 */
[----:B------:R0:W-:Y:S01]  /*73f0*/  UTCHMMA gdesc[UR14], gdesc[UR16], tmem[UR8], tmem[UR36], idesc[UR37], !UPT ;  /* 0x00ff24100e0075ea */ /* 0x0001e2000f800008 */
[----:B------:R-:W-:Y:S01]  /*7400*/  UMOV UR42, 0x0 ;  /* 0x00000000002a7882 */ /* 0x000fe20000000000 */
[----:B------:R-:W-:Y:S01]  /*7410*/  UMOV UR43, 0x8408490 ;  /* 0x08408490002b7882 */ /* 0x000fe20000000000 */
[----:B------:R0:W-:Y:S01]  /*7420*/  UTCHMMA gdesc[UR34], gdesc[UR32], tmem[UR8], tmem[UR38], idesc[UR39], UPT ;  /* 0x00ff2620220075ea */ /* 0x0001e2000b800008 */
[----:B------:R-:W-:Y:S01]  /*7430*/  UMOV UR4, UR4 ;  /* 0x0000000400047c82 */ /* 0x000fe20008000000 */
[----:B------:R0:W-:Y:S01]  /*7440*/  UTCHMMA gdesc[UR24], gdesc[UR26], tmem[UR8], tmem[UR40], idesc[UR41], UPT ;  /* 0x00ff281a180075ea */ /* 0x0001e2000b800008 */
[----:B------:R0:W-:Y:S01]  /*7450*/  UTCHMMA gdesc[UR28], gdesc[UR30], tmem[UR8], tmem[UR42], idesc[UR43], UPT ;  /* 0x00ff2a1e1c0075ea */ /* 0x0001e2000b800008 */
[----:B------:R0:W-:Y:S01]  /*7460*/  UTCBAR [UR4], URZ ;  /* 0x000000ff040073e9 */ /* 0x0001e200080000ff */
[----:B------:R-:W-:Y:S01]  /*7470*/  NOP ;  /* 0x0000000000007918 */ /* 0x000fe20000000000 */
.L_x_6:
[----:B------:R-:W-:Y:S05]  /*7480*/  @!P3 BRA `(.L_x_7) ;  /* 0x0000001c00c4b947 */ /* 0x000fea0003800000 */
[----:B------:R-:W-:Y:S01]  /*7490*/  VIADD R20, R20, 0xffffffc0 ;  /* 0xffffffc014147836 */ /* 0x000fe20000000000 */
[----:B0-----:R-:W-:Y:S02]  /*74a0*/  ULOP3.LUT UR14, UR7, 0x2000000, URZ, 0xfc, !UPT ;  /* 0x02000000070e7892 */ /* 0x001fe4000f8efcff */
[----:B------:R-:W-:Y:S02]  /*74b0*/  UIADD3.64 UR24, UPT, UPT, UR22, 0x80, URZ ;  /* 0x0000008016187897 */ /* 0x000fe4000fffe0ff */
[----:B------:R-:W-:Y:S01]  /*74c0*/  R2UR UR32, R20 ;  /* 0x00000000142072ca */ /* 0x000fe200000e0000 */
[----:B------:R-:W-:Y:S01]  /*74d0*/  IMAD.MOV.U32 R20, RZ, RZ, R21 ;  /* 0x000000ffff147224 */ /* 0x000fe200078e0015 */
[----:B------:R-:W-:Y:S02]  /*74e0*/  UIADD3.64 UR26, UPT, UPT, UR20, 0x2, URZ ;  /* 0x00000002141a7897 */ /* 0x000fe4000fffe0ff */
[----:B------:R-:W-:Y:S02]  /*74f0*/  UIADD3.64 UR28, UPT, UPT, UR22, 0x100, URZ ;  /* 0x00000100161c7897 */ /* 0x000fe4000fffe0ff */
[----:B------:R-:W-:Y:S01]  /*7500*/  UIADD3.64 UR30, UPT, UPT, UR20, 0x4, URZ ;  /* 0x00000004141e7897 */ /* 0x000fe2000fffe0ff */
[----:B------:R-:W-:Y:S01]  /*7510*/  UMOV UR5, 0x1 ;  /* 0x0000000100057882 */ /* 0x000fe20000000000 */
[----:B------:R-:W-:-:S10]  /*7520*/  UMOV UR4, URZ ;  /* 0x000000ff00047c82 */ /* 0x000fd40008000000 */
.L_x_10:
[----:B------:R-:W-:Y:S01]  /*7530*/  USHF.L.U32 UR6, UR6, 0x1f, URZ ;  /* 0x0000001f06067899 */ /* 0x000fe200080006ff */
[----:B------:R-:W-:-:S04]  /*7540*/  IMAD.WIDE R220, R19, 0x2, R220 ;  /* 0x0000000213dc7825 */ /* 0x000fc800078e02dc */
[----:B------:R-:W-:-:S04]  /*7550*/  IMAD.WIDE R218, R19, 0x2, R218 ;  /* 0x0000000213da7825 */ /* 0x000fc800078e02da */
[----:B-1----:R-:W-:-:S04]  /*7560*/  IMAD.U32 R21, RZ, RZ, UR6 ;  /* 0x00000006ff157e24 */ /* 0x002fc8000f8e00ff */
[----:B------:R-:W0:Y:S02]  /*7570*/  SYNCS.PHASECHK.TRANS64.TRYWAIT P2, [UR11], R21 ;  /* 0x00000015ff0075a7 */ /* 0x000e24000804110b */
[----:B0-----:R-:W-:Y:S05]  /*7580*/  @!P2 BRA `(.L_x_8) ;  /* 0x00000064000ca947 */ /* 0x001fea0003800000 */
.L_x_16:
[C---:B------:R-:W-:Y:S01]  /*7590*/  LOP3.LUT R4, R0.reuse, 0x2, RZ, 0xfc, !PT ;  /* 0x0000000200047812 */ /* 0x040fe200078efcff */
[C---:B------:R-:W-:Y:S01]  /*75a0*/  IMAD.WIDE R88, R19.reuse, 0x2, R88 ;  /* 0x0000000213587825 */ /* 0x040fe200078e0258 */
[----:B------:R-:W-:Y:S02]  /*75b0*/  ISETP.GE.AND P4, PT, R0, UR32, PT ;  /* 0x0000002000007c0c */ /* 0x000fe4000bf86270 */
[----:B------:R-:W-:Y:S01]  /*75c0*/  ISETP.GE.AND P6, PT, R4, UR32, PT ;  /* 0x0000002004007c0c */ /* 0x000fe2000bfc6270 */
[C---:B------:R-:W-:Y:S01]  /*75d0*/  IMAD.WIDE R174, R19.reuse, 0x2, R174 ;  /* 0x0000000213ae7825 */ /* 0x040fe200078e02ae */
[C---:B------:R-:W-:Y:S02]  /*75e0*/  LOP3.LUT R4, R0.reuse, 0x8, RZ, 0xfc, !PT ;  /* 0x0000000800047812 */ /* 0x040fe400078efcff */
[----:B------:R-:W-:Y:S01]  /*75f0*/  LOP3.LUT R3, R0, 0xa, RZ, 0xfc, !PT ;  /* 0x0000000a00037812 */ /* 0x000fe200078efcff */
[----:B------:R-:W-:Y:S01]  /*7600*/  IMAD.WIDE R90, R19, 0x2, R90 ;  /* 0x00000002135a7825 */ /* 0x000fe200078e025a */
[----:B------:R-:W-:-:S02]  /*7610*/  ISETP.GE.AND P5, PT, R4, UR32, PT ;  /* 0x0000002004007c0c */ /* 0x000fc4000bfa6270 */
[----:B------:R-:W-:Y:S01]  /*7620*/  PRMT R228, RZ, 0x7610, R228 ;  /* 0x00007610ffe47816 */ /* 0x000fe200000000e4 */
[----:B------:R-:W-:Y:S01]  /*7630*/  IMAD.WIDE R176, R19, 0x2, R176 ;  /* 0x0000000213b07825 */ /* 0x000fe200078e02b0 */
[----:B------:R-:W-:Y:S02]  /*7640*/  ISETP.GE.AND P3, PT, R3, UR32, PT ;  /* 0x0000002003007c0c */ /* 0x000fe4000bf66270 */
[C---:B------:R-:W-:Y:S01]  /*7650*/  LOP3.LUT R3, R0.reuse, 0x12, RZ, 0xfc, !PT ;  /* 0x0000001200037812 */ /* 0x040fe200078efcff */
[C---:B------:R-:W-:Y:S01]  /*7660*/  IMAD.WIDE R184, R19.reuse, 0x2, R184 ;  /* 0x0000000213b87825 */ /* 0x040fe200078e02b8 */
[----:B------:R-:W-:Y:S01]  /*7670*/  LOP3.LUT R4, R0, 0x10, RZ, 0xfc, !PT ;  /* 0x0000001000047812 */ /* 0x000fe200078efcff */
[----:B------:R-:W2:Y:S01]  /*7680*/  @!P4 LDG.E.U16 R228, desc[UR18][R88.64] ;  /* 0x0000001258e4c981 */ /* 0x000ea2000c1e1500 */
[----:B------:R-:W-:Y:S01]  /*7690*/  PRMT R230, RZ, 0x7610, R230 ;  /* 0x00007610ffe67816 */ /* 0x000fe200000000e6 */
[----:B------:R-:W-:Y:S01]  /*76a0*/  IMAD.WIDE R182, R19, 0x2, R182 ;  /* 0x0000000213b67825 */ /* 0x000fe200078e02b6 */
[----:B------:R-:W-:-:S02]  /*76b0*/  PRMT R229, RZ, 0x7610, R229 ;  /* 0x00007610ffe57816 */ /* 0x000fc400000000e5 */
[----:B------:R-:W-:Y:S01]  /*76c0*/  ISETP.GE.AND P4, PT, R3, UR32, PT ;  /* 0x0000002003007c0c */ /* 0x000fe2000bf86270 */
[C---:B------:R-:W-:Y:S01]  /*76d0*/  IMAD.WIDE R192, R19.reuse, 0x2, R192 ;  /* 0x0000000213c07825 */ /* 0x040fe200078e02c0 */
[----:B------:R-:W-:Y:S01]  /*76e0*/  ISETP.GE.AND P2, PT, R4, UR32, PT ;  /* 0x0000002004007c0c */ /* 0x000fe2000bf46270 */
[----:B------:R-:W3:Y:S01]  /*76f0*/  @!P5 LDG.E.U16 R230, desc[UR18][R174.64] ;  /* 0x00000012aee6d981 */ /* 0x000ee2000c1e1500 */
[C---:B------:R-:W-:Y:S01]  /*7700*/  LOP3.LUT R3, R0.reuse, 0x1a, RZ, 0xfc, !PT ;  /* 0x0000001a00037812 */ /* 0x040fe200078efcff */
[C---:B------:R-:W-:Y:S01]  /*7710*/  IMAD.WIDE R190, R19.reuse, 0x2, R190 ;  /* 0x0000000213be7825 */ /* 0x040fe200078e02be */
[----:B------:R-:W-:Y:S01]  /*7720*/  LOP3.LUT R4, R0, 0x18, RZ, 0xfc, !PT ;  /* 0x0000001800047812 */ /* 0x000fe200078efcff */
[----:B------:R-:W4:Y:S01]  /*7730*/  @!P6 LDG.E.U16 R229, desc[UR18][R90.64] ;  /* 0x000000125ae5e981 */ /* 0x000f22000c1e1500 */
[----:B------:R-:W-:Y:S01]  /*7740*/  PRMT R231, RZ, 0x7610, R231 ;  /* 0x00007610ffe77816 */ /* 0x000fe200000000e7 */
[----:B------:R-:W-:Y:S01]  /*7750*/  IMAD.WIDE R200, R19, 0x2, R200 ;  /* 0x0000000213c87825 */ /* 0x000fe200078e02c8 */
[----:B------:R-:W-:-:S02]  /*7760*/  ISETP.GE.AND P5, PT, R3, UR32, PT ;  /* 0x0000002003007c0c */ /* 0x000fc4000bfa6270 */
[----:B------:R-:W-:Y:S01]  /*7770*/  ISETP.GE.AND P6, PT, R4, UR32, PT ;  /* 0x0000002004007c0c */ /* 0x000fe2000bfc6270 */
[C---:B------:R-:W-:Y:S01]  /*7780*/  IMAD.WIDE R198, R19.reuse, 0x2, R198 ;  /* 0x0000000213c67825 */ /* 0x040fe200078e02c6 */
[C---:B------:R-:W-:Y:S01]  /*7790*/  LOP3.LUT R3, R0.reuse, 0x20, RZ, 0xfc, !PT ;  /* 0x0000002000037812 */ /* 0x040fe200078efcff */
[----:B------:R-:W5:Y:S01]  /*77a0*/  @!P3 LDG.E.U16 R231, desc[UR18][R176.64] ;  /* 0x00000012b0e7b981 */ /* 0x000f62000c1e1500 */
[----:B------:R-:W-:Y:S01]  /*77b0*/  PRMT R232, RZ, 0x7610, R232 ;  /* 0x00007610ffe87816 */ /* 0x000fe200000000e8 */
[----:B------:R-:W-:Y:S01]  /*77c0*/  IMAD.WIDE R206, R19, 0x2, R206 ;  /* 0x0000000213ce7825 */ /* 0x000fe200078e02ce */
[----:B------:R-:W-:Y:S02]  /*77d0*/  PRMT R233, RZ, 0x7610, R233 ;  /* 0x00007610ffe97816 */ /* 0x000fe400000000e9 */
[----:B------:R-:W-:Y:S01]  /*77e0*/  ISETP.GE.AND P3, PT, R3, UR32, PT ;  /* 0x0000002003007c0c */ /* 0x000fe2000bf66270 */
[C---:B------:R-:W-:Y:S01]  /*77f0*/  IMAD.WIDE R214, R19.reuse, 0x2, R214 ;  /* 0x0000000213d67825 */ /* 0x040fe200078e02d6 */
[C---:B------:R-:W-:Y:S01]  /*7800*/  LOP3.LUT R4, R0.reuse, 0x22, RZ, 0xfc, !PT ;  /* 0x0000002200047812 */ /* 0x040fe200078efcff */
[----:B------:R-:W4:Y:S01]  /*7810*/  @!P2 LDG.E.U16 R232, desc[UR18][R182.64] ;  /* 0x00000012b6e8a981 */ /* 0x000f22000c1e1500 */
[----:B------:R-:W-:Y:S01]  /*7820*/  LOP3.LUT R3, R0, 0x28, RZ, 0xfc, !PT ;  /* 0x0000002800037812 */ /* 0x000fe200078efcff */
[----:B------:R-:W-:Y:S01]  /*7830*/  IMAD.WIDE R208, R19, 0x2, R208 ;  /* 0x0000000213d07825 */ /* 0x000fe200078e02d0 */
[----:B------:R-:W-:Y:S01]  /*7840*/  PRMT R234, RZ, 0x7610, R234 ;  /* 0x00007610ffea7816 */ /* 0x000fe200000000ea */
[----:B------:R-:W4:Y:S01]  /*7850*/  @!P4 LDG.E.U16 R233, desc[UR18][R184.64] ;  /* 0x00000012b8e9c981 */ /* 0x000f22000c1e1500 */
[----:B------:R-:W-:-:S02]  /*7860*/  PRMT R235, RZ, 0x7610, R235 ;  /* 0x00007610ffeb7816 */ /* 0x000fc400000000eb */
[----:B------:R-:W-:Y:S02]  /*7870*/  ISETP.GE.AND P2, PT, R4, UR32, PT ;  /* 0x0000002004007c0c */ /* 0x000fe4000bf46270 */
[----:B------:R-:W-:Y:S01]  /*7880*/  ISETP.GE.AND P4, PT, R3, UR32, PT ;  /* 0x0000002003007c0c */ /* 0x000fe2000bf86270 */
[----:B------:R-:W5:Y:S01]  /*7890*/  @!P6 LDG.E.U16 R234, desc[UR18][R190.64] ;  /* 0x00000012beeae981 */ /* 0x000f62000c1e1500 */
[C---:B------:R-:W-:Y:S02]  /*78a0*/  LOP3.LUT R4, R0.reuse, 0x2a, RZ, 0xfc, !PT ;  /* 0x0000002a00047812 */ /* 0x040fe400078efcff */
[----:B------:R-:W-:Y:S01]  /*78b0*/  LOP3.LUT R3, R0, 0x30, RZ, 0xfc, !PT ;  /* 0x0000003000037812 */ /* 0x000fe200078efcff */
[----:B------:R-:W5:Y:S01]  /*78c0*/  @!P5 LDG.E.U16 R235, desc[UR18][R192.64] ;  /* 0x00000012c0ebd981 */ /* 0x000f62000c1e1500 */
[----:B------:R-:W-:Y:S02]  /*78d0*/  ISETP.GE.AND P6, PT, R4, UR32, PT ;  /* 0x0000002004007c0c */ /* 0x000fe4000bfc6270 */
[----:B------:R-:W-:-:S02]  /*78e0*/  ISETP.GE.AND P5, PT, R3, UR32, PT ;  /* 0x0000002003007c0c */ /* 0x000fc4000bfa6270 */
[----:B------:R-:W-:Y:S02]  /*78f0*/  PRMT R237, RZ, 0x7610, R237 ;  /* 0x00007610ffed7816 */ /* 0x000fe400000000ed */
[----:B------:R-:W-:Y:S02]  /*7900*/  PRMT R236, RZ, 0x7610, R236 ;  /* 0x00007610ffec7816 */ /* 0x000fe400000000ec */
[----:B------:R-:W-:Y:S02]  /*7910*/  LOP3.LUT R3, R0, 0x32, RZ, 0xfc, !PT ;  /* 0x0000003200037812 */ /* 0x000fe400078efcff */
[----:B------:R-:W-:Y:S01]  /*7920*/  PRMT R238, RZ, 0x7610, R238 ;  /* 0x00007610ffee7816 */ /* 0x000fe200000000ee */
[----:B------:R-:W5:Y:S01]  /*7930*/  @!P2 LDG.E.U16 R237, desc[UR18][R200.64] ;  /* 0x00000012c8eda981 */ /* 0x000f62000c1e1500 */
[----:B------:R-:W-:Y:S02]  /*7940*/  PRMT R239, RZ, 0x7610, R239 ;  /* 0x00007610ffef7816 */ /* 0x000fe400000000ef */
[----:B------:R-:W-:Y:S01]  /*7950*/  PRMT R240, RZ, 0x7610, R240 ;  /* 0x00007610fff07816 */ /* 0x000fe200000000f0 */
[----:B------:R-:W5:Y:S01]  /*7960*/  @!P3 LDG.E.U16 R236, desc[UR18][R198.64] ;  /* 0x00000012c6ecb981 */ /* 0x000f62000c1e1500 */
[----:B------:R-:W-:-:S02]  /*7970*/  ISETP.GE.AND P2, PT, R3, UR32, PT ;  /* 0x0000002003007c0c */ /* 0x000fc4000bf46270 */
[C---:B------:R-:W-:Y:S01]  /*7980*/  LOP3.LUT R4, R0.reuse, 0x4, RZ, 0xfc, !PT ;  /* 0x0000000400047812 */ /* 0x040fe200078efcff */
[----:B------:R-:W5:Y:S01]  /*7990*/  @!P4 LDG.E.U16 R238, desc[UR18][R206.64] ;  /* 0x00000012ceeec981 */ /* 0x000f62000c1e1500 */
[----:B------:R-:W-:Y:S02]  /*79a0*/  LOP3.LUT R3, R0, 0xc, RZ, 0xfc, !PT ;  /* 0x0000000c00037812 */ /* 0x000fe400078efcff */
[----:B------:R-:W-:Y:S01]  /*79b0*/  ISETP.GE.AND P3, PT, R8, UR32, PT ;  /* 0x0000002008007c0c */ /* 0x000fe2000bf66270 */
[----:B------:R-:W5:Y:S01]  /*79c0*/  @!P6 LDG.E.U16 R239, desc[UR18][R208.64] ;  /* 0x00000012d0efe981 */ /* 0x000f62000c1e1500 */
[----:B------:R-:W-:Y:S02]  /*79d0*/  ISETP.GE.AND P4, PT, R9, UR32, PT ;  /* 0x0000002009007c0c */ /* 0x000fe4000bf86270 */
[----:B------:R-:W-:Y:S01]  /*79e0*/  ISETP.GE.AND P6, PT, R4, UR32, PT ;  /* 0x0000002004007c0c */ /* 0x000fe2000bfc6270 */
[----:B------:R-:W5:Y:S01]  /*79f0*/  @!P5 LDG.E.U16 R240, desc[UR18][R214.64] ;  /* 0x00000012d6f0d981 */ /* 0x000f62000c1e1500 */
[----:B------:R-:W-:-:S02]  /*7a00*/  ISETP.GE.AND P5, PT, R3, UR32, PT ;  /* 0x0000002003007c0c */ /* 0x000fc4000bfa6270 */
[----:B------:R-:W-:Y:S01]  /*7a10*/  PRMT R241, RZ, 0x7610, R241 ;  /* 0x00007610fff17816 */ /* 0x000fe200000000f1 */
[C---:B------:R-:W-:Y:S01]  /*7a20*/  IMAD.WIDE R216, R19.reuse, 0x2, R216 ;  /* 0x0000000213d87825 */ /* 0x040fe200078e02d8 */
[----:B------:R-:W-:Y:S02]  /*7a30*/  PRMT R242, RZ, 0x7610, R242 ;  /* 0x00007610fff27816 */ /* 0x000fe400000000f2 */
[----:B------:R-:W-:Y:S01]  /*7a40*/  PRMT R243, RZ, 0x7610, R243 ;  /* 0x00007610fff37816 */ /* 0x000fe200000000f3 */
[C---:B------:R-:W-:Y:S01]  /*7a50*/  IMAD.WIDE R178, R19.reuse, 0x2, R178 ;  /* 0x0000000213b27825 */ /* 0x040fe200078e02b2 */
[----:B------:R-:W-:Y:S01]  /*7a60*/  PRMT R244, RZ, 0x7610, R244 ;  /* 0x00007610fff47816 */ /* 0x000fe200000000f4 */
[----:B------:R-:W5:Y:S01]  /*7a70*/  @!P3 LDG.E.U16 R241, desc[UR18][R218.64] ;  /* 0x00000012daf1b981 */ /* 0x000f62000c1e1500 */
[----:B------:R-:W-:Y:S01]  /*7a80*/  PRMT R245, RZ, 0x7610, R245 ;  /* 0x00007610fff57816 */ /* 0x000fe200000000f5 */
[----:B------:R-:W-:Y:S02]  /*7a90*/  IMAD.WIDE R92, R19, 0x2, R92 ;  /* 0x00000002135c7825 */ /* 0x000fe400078e025c */
[----:B------:R-:W5:Y:S04]  /*7aa0*/  @!P2 LDG.E.U16 R242, desc[UR18][R216.64] ;  /* 0x00000012d8f2a981 */ /* 0x000f68000c1e1500 */
[----:B------:R-:W5:Y:S04]  /*7ab0*/  @!P4 LDG.E.U16 R243, desc[UR18][R220.64] ;  /* 0x00000012dcf3c981 */ /* 0x000f68000c1e1500 */
[----:B------:R-:W5:Y:S04]  /*7ac0*/  @!P6 LDG.E.U16 R244, desc[UR18][R92.64] ;  /* 0x000000125cf4e981 */ /* 0x000f68000c1e1500 */
[----:B------:R-:W5:Y:S01]  /*7ad0*/  @!P5 LDG.E.U16 R245, desc[UR18][R178.64] ;  /* 0x00000012b2f5d981 */ /* 0x000f62000c1e1500 */
[----:B------:R-:W-:-:S02]  /*7ae0*/  LOP3.LUT R3, R0, 0xe, RZ, 0xfc, !PT ;  /* 0x0000000e00037812 */ /* 0x000fc400078efcff */
[----:B------:R-:W-:Y:S02]  /*7af0*/  LOP3.LUT R4, R0, 0x6, RZ, 0xfc, !PT ;  /* 0x0000000600047812 */ /* 0x000fe400078efcff */
[----:B------:R-:W-:Y:S02]  /*7b00*/  ISETP.GE.AND P6, PT, R3, UR32, PT ;  /* 0x0000002003007c0c */ /* 0x000fe4000bfc6270 */
[----:B------:R-:W-:Y:S02]  /*7b10*/  ISETP.GE.AND P4, PT, R4, UR32, PT ;  /* 0x0000002004007c0c */ /* 0x000fe4000bf86270 */
[C---:B------:R-:W-:Y:S02]  /*7b20*/  LOP3.LUT R3, R0.reuse, 0x16, RZ, 0xfc, !PT ;  /* 0x0000001600037812 */ /* 0x040fe400078efcff */
[----:B------:R-:W-:Y:S02]  /*7b30*/  LOP3.LUT R4, R0, 0x14, RZ, 0xfc, !PT ;  /* 0x0000001400047812 */ /* 0x000fe400078efcff */
[----:B------:R-:W-:-:S02]  /*7b40*/  ISETP.GE.AND P2, PT, R3, UR32, PT ;  /* 0x0000002003007c0c */ /* 0x000fc4000bf46270 */
[----:B------:R-:W-:Y:S01]  /*7b50*/  LOP3.LUT R3, R0, 0x1c, RZ, 0xfc, !PT ;  /* 0x0000001c00037812 */ /* 0x000fe200078efcff */
[----:B------:R-:W-:Y:S01]  /*7b60*/  IMAD.WIDE R94, R19, 0x2, R94 ;  /* 0x00000002135e7825 */ /* 0x000fe200078e025e */
[----:B------:R-:W-:Y:S02]  /*7b70*/  PRMT R21, RZ, 0x7610, R21 ;  /* 0x00007610ff157816 */ /* 0x000fe40000000015 */
[----:B------:R-:W-:Y:S02]  /*7b80*/  ISETP.GE.AND P3, PT, R4, UR32, PT ;  /* 0x0000002004007c0c */ /* 0x000fe4000bf66270 */
[----:B------:R-:W-:Y:S02]  /*7b90*/  ISETP.GE.AND P5, PT, R3, UR32, PT ;  /* 0x0000002003007c0c */ /* 0x000fe4000bfa6270 */
[----:B------:R-:W-:Y:S01]  /*7ba0*/  LOP3.LUT R3, R0, 0x1e, RZ, 0xfc, !PT ;  /* 0x0000001e00037812 */ /* 0x000fe200078efcff */
[----:B------:R-:W5:Y:S01]  /*7bb0*/  @!P4 LDG.E.U16 R21, desc[UR18][R94.64] ;  /* 0x000000125e15c981 */ /* 0x000f62000c1e1500 */
[----:B------:R-:W-:-:S02]  /*7bc0*/  PRMT R23, RZ, 0x7610, R23 ;  /* 0x00007610ff177816 */ /* 0x000fc40000000017 */
[----:B------:R-:W-:Y:S01]  /*7bd0*/  ISETP.GE.AND P4, PT, R3, UR32, PT ;  /* 0x0000002003007c0c */ /* 0x000fe2000bf86270 */
[----:B------:R-:W-:Y:S01]  /*7be0*/  IMAD.WIDE R188, R19, 0x2, R188 ;  /* 0x0000000213bc7825 */ /* 0x000fe200078e02bc */
[----:B------:R-:W-:-:S03]  /*7bf0*/  PRMT R24, RZ, 0x7610, R24 ;  /* 0x00007610ff187816 */ /* 0x000fc60000000018 */
[C---:B------:R-:W-:Y:S01]  /*7c00*/  IMAD.WIDE R186, R19.reuse, 0x2, R186 ;  /* 0x0000000213ba7825 */ /* 0x040fe200078e02ba */
[C---:B------:R-:W-:Y:S02]  /*7c10*/  LOP3.LUT R4, R0.reuse, 0x24, RZ, 0xfc, !PT ;  /* 0x0000002400047812 */ /* 0x040fe400078efcff */
[----:B------:R-:W-:Y:S01]  /*7c20*/  LOP3.LUT R3, R0, 0x26, RZ, 0xfc, !PT ;  /* 0x0000002600037812 */ /* 0x000fe200078efcff */
[C---:B------:R-:W-:Y:S01]  /*7c30*/  IMAD.WIDE R196, R19.reuse, 0x2, R196 ;  /* 0x0000000213c47825 */ /* 0x040fe200078e02c4 */
[----:B------:R-:W-:Y:S01]  /*7c40*/  PRMT R25, RZ, 0x7610, R25 ;  /* 0x00007610ff197816 */ /* 0x000fe20000000019 */
[----:B------:R-:W5:Y:S01]  /*7c50*/  @!P3 LDG.E.U16 R23, desc[UR18][R186.64] ;  /* 0x00000012ba17b981 */ /* 0x000f62000c1e1500 */
[----:B------:R-:W-:Y:S01]  /*7c60*/  PRMT R26, RZ, 0x7610, R26 ;  /* 0x00007610ff1a7816 */ /* 0x000fe2000000001a */
[----:B------:R-:W-:Y:S01]  /*7c70*/  IMAD.WIDE R194, R19, 0x2, R194 ;  /* 0x0000000213c27825 */ /* 0x000fe200078e02c2 */
[----:B------:R-:W-:Y:S01]  /*7c80*/  ISETP.GE.AND P3, PT, R4, UR32, PT ;  /* 0x0000002004007c0c */ /* 0x000fe2000bf66270 */
[----:B------:R-:W5:Y:S01]  /*7c90*/  @!P2 LDG.E.U16 R24, desc[UR18][R188.64] ;  /* 0x00000012bc18a981 */ /* 0x000f62000c1e1500 */
[----:B------:R-:W-:-:S02]  /*7ca0*/  ISETP.GE.AND P2, PT, R3, UR32, PT ;  /* 0x0000002003007c0c */ /* 0x000fc4000bf46270 */
[C---:B------:R-:W-:Y:S01]  /*7cb0*/  LOP3.LUT R4, R0.reuse, 0x2c, RZ, 0xfc, !PT ;  /* 0x0000002c00047812 */ /* 0x040fe200078efcff */
[----:B------:R-:W5:Y:S01]  /*7cc0*/  @!P5 LDG.E.U16 R25, desc[UR18][R194.64] ;  /* 0x00000012c219d981 */ /* 0x000f62000c1e1500 */
[----:B------:R-:W-:Y:S02]  /*7cd0*/  LOP3.LUT R3, R0, 0x2e, RZ, 0xfc, !PT ;  /* 0x0000002e00037812 */ /* 0x000fe400078efcff */
[----:B------:R-:W-:Y:S01]  /*7ce0*/  ISETP.GE.AND P5, PT, R4, UR32, PT ;  /* 0x0000002004007c0c */ /* 0x000fe2000bfa6270 */
[----:B------:R-:W5:Y:S01]  /*7cf0*/  @!P4 LDG.E.U16 R26, desc[UR18][R196.64] ;  /* 0x00000012c41ac981 */ /* 0x000f62000c1e1500 */
[----:B------:R-:W-:Y:S01]  /*7d00*/  ISETP.GE.AND P4, PT, R3, UR32, PT ;  /* 0x0000002003007c0c */ /* 0x000fe2000bf86270 */
[C---:B------:R-:W-:Y:S01]  /*7d10*/  IMAD.WIDE R212, R19.reuse, 0x2, R212 ;  /* 0x0000000213d47825 */ /* 0x040fe200078e02d4 */
[----:B------:R-:W-:Y:S02]  /*7d20*/  PRMT R27, RZ, 0x7610, R27 ;  /* 0x00007610ff1b7816 */ /* 0x000fe4000000001b */
[----:B------:R-:W-:Y:S01]  /*7d30*/  PRMT R28, RZ, 0x7610, R28 ;  /* 0x00007610ff1c7816 */ /* 0x000fe2000000001c */
[----:B------:R-:W-:Y:S01]  /*7d40*/  IMAD.WIDE R204, R19, 0x2, R204 ;  /* 0x0000000213cc7825 */ /* 0x000fe200078e02cc */
[----:B------:R-:W-:-:S02]  /*7d50*/  PRMT R29, RZ, 0x7610, R29 ;  /* 0x00007610ff1d7816 */ /* 0x000fc4000000001d */
[----:B------:R-:W-:Y:S01]  /*7d60*/  PRMT R133, RZ, 0x7610, R133 ;  /* 0x00007610ff857816 */ /* 0x000fe20000000085 */
[----:B------:R-:W-:-:S04]  /*7d70*/  IMAD.WIDE R202, R19, 0x2, R202 ;  /* 0x0000000213ca7825 */ /* 0x000fc800078e02ca */
[----:B------:R-:W-:Y:S01]  /*7d80*/  IMAD.WIDE R210, R19, 0x2, R210 ;  /* 0x0000000213d27825 */ /* 0x000fe200078e02d2 */
[----:B------:R-:W0:Y:S01]  /*7d90*/  S2R R4, SR_TID.X ;  /* 0x0000000000047919 */ /* 0x000e220000002100 */
[----:B------:R-:W5:Y:S01]  /*7da0*/  @!P3 LDG.E.U16 R27, desc[UR18][R202.64] ;  /* 0x00000012ca1bb981 */ /* 0x000f62000c1e1500 */
[----:B------:R-:W-:-:S03]  /*7db0*/  ISETP.GE.AND P3, PT, R10, UR32, PT ;  /* 0x000000200a007c0c */ /* 0x000fc6000bf66270 */
[----:B------:R-:W5:Y:S01]  /*7dc0*/  @!P2 LDG.E.U16 R28, desc[UR18][R204.64] ;  /* 0x00000012cc1ca981 */ /* 0x000f62000c1e1500 */
[----:B------:R-:W-:-:S03]  /*7dd0*/  ISETP.GE.AND P2, PT, R12, UR32, PT ;  /* 0x000000200c007c0c */ /* 0x000fc6000bf46270 */
[----:B------:R-:W5:Y:S01]  /*7de0*/  @!P5 LDG.E.U16 R29, desc[UR18][R210.64] ;  /* 0x00000012d21dd981 */ /* 0x000f62000c1e1500 */
[----:B------:R-:W-:-:S03]  /*7df0*/  ISETP.GE.AND P5, PT, R11, UR32, PT ;  /* 0x000000200b007c0c */ /* 0x000fc6000bfa6270 */
[----:B------:R-:W5:Y:S01]  /*7e00*/  @!P4 LDG.E.U16 R133, desc[UR18][R212.64] ;  /* 0x00000012d485c981 */ /* 0x000f62000c1e1500 */
[----:B------:R-:W-:Y:S01]  /*7e10*/  ISETP.GE.AND P4, PT, R13, UR32, PT ;  /* 0x000000200d007c0c */ /* 0x000fe2000bf86270 */
[C---:B------:R-:W-:Y:S01]  /*7e20*/  IMAD.WIDE R180, R19.reuse, 0x2, R180 ;  /* 0x0000000213b47825 */ /* 0x040fe200078e02b4 */
[----:B------:R-:W-:Y:S02]  /*7e30*/  PRMT R22, RZ, 0x7610, R22 ;  /* 0x00007610ff167816 */ /* 0x000fe40000000016 */
[----:B------:R-:W-:Y:S01]  /*7e40*/  PRMT R224, RZ, 0x7610, R224 ;  /* 0x00007610ffe07816 */ /* 0x000fe200000000e0 */
[C---:B------:R-:W-:Y:S01]  /*7e50*/  IMAD.WIDE R86, R19.reuse, 0x2, R86 ;  /* 0x0000000213567825 */ /* 0x040fe200078e0256 */
[----:B------:R-:W-:Y:S02]  /*7e60*/  PRMT R225, RZ, 0x7610, R225 ;  /* 0x00007610ffe17816 */ /* 0x000fe400000000e1 */
[----:B------:R-:W-:Y:S01]  /*7e70*/  PRMT R226, RZ, 0x7610, R226 ;  /* 0x00007610ffe27816 */ /* 0x000fe200000000e2 */
[C---:B------:R-:W-:Y:S01]  /*7e80*/  IMAD.WIDE R84, R19.reuse, 0x2, R84 ;  /* 0x0000000213547825 */ /* 0x040fe200078e0254 */
[----:B------:R-:W-:Y:S01]  /*7e90*/  PRMT R227, RZ, 0x7610, R227 ;  /* 0x00007610ffe37816 */ /* 0x000fe200000000e3 */
[----:B------:R-:W5:Y:S02]  /*7ea0*/  @!P6 LDG.E.U16 R22, desc[UR18][R180.64] ;  /* 0x00000012b416e981 */ /* 0x000f64000c1e1500 */
[----:B------:R-:W-:-:S02]  /*7eb0*/  IMAD.WIDE R82, R19, 0x2, R82 ;  /* 0x0000000213527825 */ /* 0x000fc400078e0252 */
[----:B------:R-:W5:Y:S02]  /*7ec0*/  @!P5 LDG.E.U16 R226, desc[UR18][R84.64] ;  /* 0x0000001254e2d981 */ /* 0x000f64000c1e1500 */
[----:B------:R-:W-:Y:S02]  /*7ed0*/  IMAD.WIDE R80, R19, 0x2, R80 ;  /* 0x0000000213507825 */ /* 0x000fe400078e0250 */
[----:B------:R-:W5:Y:S04]  /*7ee0*/  @!P2 LDG.E.U16 R225, desc[UR18][R82.64] ;  /* 0x0000001252e1a981 */ /* 0x000f68000c1e1500 */
[----:B------:R-:W5:Y:S04]  /*7ef0*/  @!P3 LDG.E.U16 R224, desc[UR18][R80.64] ;  /* 0x0000001250e0b981 */ /* 0x000f68000c1e1500 */
[----:B------:R-:W5:Y:S01]  /*7f00*/  @!P4 LDG.E.U16 R227, desc[UR18][R86.64] ;  /* 0x0000001256e3c981 */ /* 0x000f62000c1e1500 */
[----:B------:R-:W-:Y:S01]  /*7f10*/  BAR.SYNC.DEFER_BLOCKING 0x0 ;  /* 0x0000000000007b1d */ /* 0x000fe20000010000 */
[----:B0-----:R-:W-:-:S04]  /*7f20*/  LOP3.LUT R4, R4, 0x3f, RZ, 0xc0, !PT ;  /* 0x0000003f04047812 */ /* 0x001fc800078ec0ff */
[----:B------:R-:W-:Y:S01]  /*7f30*/  ISETP.GE.AND P2, PT, R4, UR32, PT ;  /* 0x0000002004007c0c */ /* 0x000fe2000bf46270 */
[C---:B------:R-:W-:Y:S01]  /*7f40*/  IMAD.WIDE R78, R18.reuse, 0x2, R78 ;  /* 0x00000002124e7825 */ /* 0x040fe200078e024e */
[----:B------:R-:W-:Y:S02]  /*7f50*/  PRMT R246, RZ, 0x7610, R246 ;  /* 0x00007610fff67816 */ /* 0x000fe400000000f6 */
[----:B------:R-:W-:Y:S01]  /*7f60*/  PRMT R247, RZ, 0x7610, R247 ;  /* 0x00007610fff77816 */ /* 0x000fe200000000f7 */
[C---:B------:R-:W-:Y:S01]  /*7f70*/  IMAD.WIDE R76, R18.reuse, 0x2, R76 ;  /* 0x00000002124c7825 */ /* 0x040fe200078e024c */
[----:B------:R-:W-:Y:S02]  /*7f80*/  PRMT R248, RZ, 0x7610, R248 ;  /* 0x00007610fff87816 */ /* 0x000fe400000000f8 */
[----:B------:R-:W-:Y:S01]  /*7f90*/  PRMT R249, RZ, 0x7610, R249 ;  /* 0x00007610fff97816 */ /* 0x000fe200000000f9 */
[----:B------:R-:W-:Y:S01]  /*7fa0*/  IMAD.WIDE R74, R18, 0x2, R74 ;  /* 0x00000002124a7825 */ /* 0x000fe200078e024a */
[----:B------:R-:W-:-:S02]  /*7fb0*/  PRMT R250, RZ, 0x7610, R250 ;  /* 0x00007610fffa7816 */ /* 0x000fc400000000fa */
[----:B------:R-:W-:Y:S01]  /*7fc0*/  PRMT R251, RZ, 0x7610, R251 ;  /* 0x00007610fffb7816 */ /* 0x000fe200000000fb */
[----:B------:R-:W-:Y:S01]  /*7fd0*/  IMAD.WIDE R72, R18, 0x2, R72 ;  /* 0x0000000212487825 */ /* 0x000fe200078e0248 */
[----:B------:R-:W-:-:S03]  /*7fe0*/  PRMT R252, RZ, 0x7610, R252 ;  /* 0x00007610fffc7816 */ /* 0x000fc600000000fc */
[C---:B------:R-:W-:Y:S01]  /*7ff0*/  IMAD.WIDE R70, R18.reuse, 0x2, R70 ;  /* 0x0000000212467825 */ /* 0x040fe200078e0246 */
[----:B------:R-:W5:Y:S03]  /*8000*/  @!P2 LDG.E.U16 R249, desc[UR18][R72.64] ;  /* 0x0000001248f9a981 */ /* 0x000f66000c1e1500 */
        /* <DEDUP_REMOVED lines=12> */
[----:B------:R-:W-:-:S04]  /*80d0*/  IMAD.WIDE R56, R18, 0x2, R56 ;  /* 0x0000000212387825 */ /* 0x000fc800078e0238 */
        /* <DEDUP_REMOVED lines=8> */
[C---:B------:R-:W-:Y:S01]  /*8160*/  IMAD.WIDE R38, R18.reuse, 0x2, R38 ;  /* 0x0000000212267825 */ /* 0x040fe200078e0226 */
[----:B--2---:R0:W-:Y:S03]  /*8170*/  STS.U16 [R6+UR9+0x14000], R228 ;  /* 0x014000e406007988 */ /* 0x0041e60008000409 */
[C---:B------:R-:W-:Y:S01]  /*8180*/  IMAD.WIDE R36, R18.reuse, 0x2, R36 ;  /* 0x0000000212247825 */ /* 0x040fe200078e0224 */
[----:B---3--:R1:W-:Y:S03]  /*8190*/  STS.U16 [R6+UR9+0x14400], R230 ;  /* 0x014400e606007988 */ /* 0x0083e60008000409 */
[----:B------:R-:W-:Y:S01]  /*81a0*/  IMAD.WIDE R34, R18, 0x2, R34 ;  /* 0x0000000212227825 */ /* 0x000fe200078e0222 */
[----:B0-----:R-:W-:-:S03]  /*81b0*/  PRMT R228, RZ, 0x7610, R228 ;  /* 0x00007610ffe47816 */ /* 0x001fc600000000e4 */
[----:B------:R-:W-:-:S04]  /*81c0*/  IMAD.WIDE R32, R18, 0x2, R32 ;  /* 0x0000000212207825 */ /* 0x000fc800078e0220 */
[----:B------:R-:W-:Y:S01]  /*81d0*/  IMAD.WIDE R30, R18, 0x2, R30 ;  /* 0x00000002121e7825 */ /* 0x000fe200078e021e */
[----:B-1----:R-:W-:-:S04]  /*81e0*/  PRMT R230, RZ, 0x7610, R230 ;  /* 0x00007610ffe67816 */ /* 0x002fc800000000e6 */
[----:B------:R-:W2:Y:S04]  /*81f0*/  @!P2 LDG.E.U16 R228, desc[UR18][R30.64] ;  /* 0x000000121ee4a981 */ /* 0x000ea8000c1e1500 */
[----:B------:R-:W3:Y:S04]  /*8200*/  @!P2 LDG.E.U16 R230, desc[UR18][R34.64] ;  /* 0x0000001222e6a981 */ /* 0x000ee8000c1e1500 */
[----:B----4-:R0:W-:Y:S04]  /*8210*/  STS.U16 [R6+UR9+0x14800], R232 ;  /* 0x014800e806007988 */ /* 0x0101e80008000409 */
[----:B-----5:R1:W-:Y:S01]  /*8220*/  STS.U16 [R6+UR9+0x14c00], R234 ;  /* 0x014c00ea06007988 */ /* 0x0203e20008000409 */
[----:B0-----:R-:W-:-:S06]  /*8230*/  PRMT R232, RZ, 0x7610, R232 ;  /* 0x00007610ffe87816 */ /* 0x001fcc00000000e8 */
[----:B------:R-:W4:Y:S01]  /*8240*/  @!P2 LDG.E.U16 R232, desc[UR18][R38.64] ;  /* 0x0000001226e8a981 */ /* 0x000f22000c1e1500 */
[----:B-1----:R-:W-:-:S06]  /*8250*/  PRMT R234, RZ, 0x7610, R234 ;  /* 0x00007610ffea7816 */ /* 0x002fcc00000000ea */
[----:B------:R-:W5:Y:S04]  /*8260*/  @!P2 LDG.E.U16 R234, desc[UR18][R42.64] ;  /* 0x000000122aeaa981 */ /* 0x000f68000c1e1500 */
[----:B------:R0:W-:Y:S04]  /*8270*/  STS.U16 [R6+UR9+0x15000], R236 ;  /* 0x015000ec06007988 */ /* 0x0001e80008000409 */
[----:B------:R1:W-:Y:S04]  /*8280*/  STS.U16 [R6+UR9+0x15400], R238 ;  /* 0x015400ee06007988 */ /* 0x0003e80008000409 */
[----:B------:R1:W-:Y:S01]  /*8290*/  STS.U16 [R6+UR9+0x15800], R240 ;  /* 0x015800f006007988 */ /* 0x0003e20008000409 */
[----:B0-----:R-:W-:-:S02]  /*82a0*/  PRMT R236, RZ, 0x7610, R236 ;  /* 0x00007610ffec7816 */ /* 0x001fc400000000ec */
[----:B-1----:R-:W-:-:S04]  /*82b0*/  PRMT R238, RZ, 0x7610, R238 ;  /* 0x00007610ffee7816 */ /* 0x002fc800000000ee */
[----:B------:R-:W5:Y:S04]  /*82c0*/  @!P2 LDG.E.U16 R236, desc[UR18][R46.64] ;  /* 0x000000122eeca981 */ /* 0x000f68000c1e1500 */
[----:B------:R0:W-:Y:S01]  /*82d0*/  STS.U16 [R6+UR9+0x15c00], R241 ;  /* 0x015c00f106007988 */ /* 0x0001e20008000409 */
[----:B------:R-:W-:-:S03]  /*82e0*/  PRMT R240, RZ, 0x7610, R240 ;  /* 0x00007610fff07816 */ /* 0x000fc600000000f0 */
[----:B------:R1:W-:Y:S04]  /*82f0*/  STS.U16 [R14+UR9+0x14100], R229 ;  /* 0x014100e50e007988 */ /* 0x0003e80008000409 */
[----:B------:R1:W-:Y:S01]  /*8300*/  STS.U16 [R14+UR9+0x14500], R231 ;  /* 0x014500e70e007988 */ /* 0x0003e20008000409 */
[----:B0-----:R-:W-:-:S03]  /*8310*/  PRMT R241, RZ, 0x7610, R241 ;  /* 0x00007610fff17816 */ /* 0x001fc600000000f1 */
[----:B------:R0:W-:Y:S01]  /*8320*/  STS.U16 [R14+UR9+0x14900], R233 ;  /* 0x014900e90e007988 */ /* 0x0001e20008000409 */
[----:B-1----:R-:W-:-:S03]  /*8330*/  PRMT R229, RZ, 0x7610, R229 ;  /* 0x00007610ffe57816 */ /* 0x002fc600000000e5 */
[----:B------:R1:W-:Y:S01]  /*8340*/  STS.U16 [R14+UR9+0x14d00], R235 ;  /* 0x014d00eb0e007988 */ /* 0x0003e20008000409 */
[----:B------:R-:W-:-:S03]  /*8350*/  PRMT R231, RZ, 0x7610, R231 ;  /* 0x00007610ffe77816 */ /* 0x000fc600000000e7 */
        /* <DEDUP_REMOVED lines=12> */
[----:B------:R-:W5:Y:S01]  /*8420*/  @!P2 LDG.E.U16 R229, desc[UR18][R32.64] ;  /* 0x0000001220e5a981 */ /* 0x000f62000c1e1500 */
[----:B0-----:R-:W-:-:S03]  /*8430*/  PRMT R244, RZ, 0x7610, R244 ;  /* 0x00007610fff47816 */ /* 0x001fc600000000f4 */
[----:B------:R-:W5:Y:S01]  /*8440*/  @!P2 LDG.E.U16 R231, desc[UR18][R36.64] ;  /* 0x0000001224e7a981 */ /* 0x000f62000c1e1500 */
[----:B-1----:R-:W-:-:S03]  /*8450*/  PRMT R245, RZ, 0x7610, R245 ;  /* 0x00007610fff57816 */ /* 0x002fc600000000f5 */
[----:B------:R-:W5:Y:S04]  /*8460*/  @!P2 LDG.E.U16 R233, desc[UR18][R40.64] ;  /* 0x0000001228e9a981 */ /* 0x000f68000c1e1500 */
        /* <DEDUP_REMOVED lines=9> */
[----:B------:R-:W5:Y:S01]  /*8500*/  @!P2 LDG.E.U16 R245, desc[UR18][R64.64] ;  /* 0x0000001240f5a981 */ /* 0x000f62000c1e1500 */
[----:B------:R-:W-:-:S03]  /*8510*/  IMAD.WIDE R222, R18, 0x2, R222 ;  /* 0x0000000212de7825 */ /* 0x000fc600078e02de */
[----:B------:R0:W-:Y:S01]  /*8520*/  STS.U16 [R15+UR9+0x14a00], R23 ;  /* 0x014a00170f007988 */ /* 0x0001e20008000409 */
[----:B------:R-:W-:-:S03]  /*8530*/  IMAD.WIDE R170, R18, 0x2, R170 ;  /* 0x0000000212aa7825 */ /* 0x000fc600078e02aa */
[----:B------:R1:W-:Y:S01]  /*8540*/  STS.U16 [R15+UR9+0x14e00], R25 ;  /* 0x014e00190f007988 */ /* 0x0003e20008000409 */
[----:B------:R-:W-:-:S03]  /*8550*/  IMAD.WIDE R166, R18, 0x2, R166 ;  /* 0x0000000212a67825 */ /* 0x000fc600078e02a6 */
[----:B------:R1:W-:Y:S01]  /*8560*/  STS.U16 [R15+UR9+0x15200], R27 ;  /* 0x0152001b0f007988 */ /* 0x0003e20008000409 */
[C---:B------:R-:W-:Y:S01]  /*8570*/  IMAD.WIDE R162, R18.reuse, 0x2, R162 ;  /* 0x0000000212a27825 */ /* 0x040fe200078e02a2 */
[----:B0-----:R-:W-:Y:S02]  /*8580*/  PRMT R23, RZ, 0x7610, R23 ;  /* 0x00007610ff177816 */ /* 0x001fe40000000017 */
[----:B------:R0:W-:Y:S01]  /*8590*/  STS.U16 [R15+UR9+0x15600], R29 ;  /* 0x0156001d0f007988 */ /* 0x0001e20008000409 */
[C---:B------:R-:W-:Y:S01]  /*85a0*/  IMAD.WIDE R158, R18.reuse, 0x2, R158 ;  /* 0x00000002129e7825 */ /* 0x040fe200078e029e */
[----:B-1----:R-:W-:Y:S02]  /*85b0*/  PRMT R25, RZ, 0x7610, R25 ;  /* 0x00007610ff197816 */ /* 0x002fe40000000019 */
[----:B------:R1:W-:Y:S01]  /*85c0*/  STS.U16 [R15+UR9+0x15e00], R226 ;  /* 0x015e00e20f007988 */ /* 0x0003e20008000409 */
[----:B------:R-:W-:Y:S01]  /*85d0*/  IMAD.WIDE R154, R18, 0x2, R154 ;  /* 0x00000002129a7825 */ /* 0x000fe200078e029a */
[----:B------:R-:W-:-:S02]  /*85e0*/  PRMT R27, RZ, 0x7610, R27 ;  /* 0x00007610ff1b7816 */ /* 0x000fc4000000001b */
[----:B------:R-:W5:Y:S01]  /*85f0*/  @!P2 LDG.E.U16 R23, desc[UR18][R158.64] ;  /* 0x000000129e17a981 */ /* 0x000f62000c1e1500 */
[----:B------:R-:W-:-:S03]  /*8600*/  IMAD.WIDE R150, R18, 0x2, R150 ;  /* 0x0000000212967825 */ /* 0x000fc600078e0296 */
[----:B------:R1:W-:Y:S01]  /*8610*/  STS.U16 [R15+UR9+0x15a00], R224 ;  /* 0x015a00e00f007988 */ /* 0x0003e20008000409 */
[----:B0-----:R-:W-:-:S03]  /*8620*/  PRMT R29, RZ, 0x7610, R29 ;  /* 0x00007610ff1d7816 */ /* 0x001fc6000000001d */
[----:B------:R0:W-:Y:S01]  /*8630*/  STS.U16 [R16+UR9+0x14300], R21 ;  /* 0x0143001510007988 */ /* 0x0001e20008000409 */
[----:B-1----:R-:W-:-:S03]  /*8640*/  PRMT R226, RZ, 0x7610, R226 ;  /* 0x00007610ffe27816 */ /* 0x002fc600000000e2 */
[----:B------:R1:W-:Y:S01]  /*8650*/  STS.U16 [R16+UR9+0x14700], R22 ;  /* 0x0147001610007988 */ /* 0x0003e20008000409 */
[----:B------:R-:W-:Y:S01]  /*8660*/  IMAD.WIDE R172, R18, 0x2, R172 ;  /* 0x0000000212ac7825 */ /* 0x000fe200078e02ac */
[----:B------:R-:W-:Y:S02]  /*8670*/  PRMT R224, RZ, 0x7610, R224 ;  /* 0x00007610ffe07816 */ /* 0x000fe400000000e0 */
        /* <DEDUP_REMOVED lines=9> */
[C---:B------:R-:W-:Y:S01]  /*8710*/  IMAD.WIDE R168, R18.reuse, 0x2, R168 ;  /* 0x0000000212a87825 */ /* 0x040fe200078e02a8 */
[----:B-1----:R-:W-:Y:S02]  /*8720*/  PRMT R28, RZ, 0x7610, R28 ;  /* 0x00007610ff1c7816 */ /* 0x002fe4000000001c */
[----:B------:R1:W-:Y:S01]  /*8730*/  STS.U16 [R16+UR9+0x15f00], R227 ;  /* 0x015f00e310007988 */ /* 0x0003e20008000409 */
[C---:B------:R-:W-:Y:S01]  /*8740*/  IMAD.WIDE R164, R18.reuse, 0x2, R164 ;  /* 0x0000000212a47825 */ /* 0x040fe200078e02a4 */
[----:B------:R-:W-:Y:S02]  /*8750*/  PRMT R133, RZ, 0x7610, R133 ;  /* 0x00007610ff857816 */ /* 0x000fe40000000085 */
[----:B------:R1:W-:Y:S01]  /*8760*/  STS.U16 [R5+UR9+0xd000], R248 ;  /* 0x00d000f805007988 */ /* 0x0003e20008000409 */
[----:B------:R-:W-:Y:S01]  /*8770*/  IMAD.WIDE R160, R18, 0x2, R160 ;  /* 0x0000000212a07825 */ /* 0x000fe200078e02a0 */
[----:B0-----:R-:W-:-:S02]  /*8780*/  PRMT R225, RZ, 0x7610, R225 ;  /* 0x00007610ffe17816 */ /* 0x001fc400000000e1 */
        /* <DEDUP_REMOVED lines=18> */
[----:B------:R-:W5:Y:S01]  /*88b0*/  @!P2 LDG.E.U16 R21, desc[UR18][R150.64] ;  /* 0x000000129615a981 */ /* 0x000f62000c1e1500 */
[C---:B------:R-:W-:Y:S01]  /*88c0*/  IMAD.WIDE R140, R18.reuse, 0x2, R140 ;  /* 0x00000002128c7825 */ /* 0x040fe200078e028c */
[----:B-1----:R-:W-:Y:S02]  /*88d0*/  PRMT R251, RZ, 0x7610, R251 ;  /* 0x00007610fffb7816 */ /* 0x002fe400000000fb */
[----:B------:R-:W5:Y:S01]  /*88e0*/  @!P2 LDG.E.U16 R22, desc[UR18][R154.64] ;  /* 0x000000129a16a981 */ /* 0x000f62000c1e1500 */
[C---:B------:R-:W-:Y:S01]  /*88f0*/  IMAD.WIDE R138, R18.reuse, 0x2, R138 ;  /* 0x00000002128a7825 */ /* 0x040fe200078e028a */
[----:B------:R-:W-:Y:S02]  /*8900*/  PRMT R252, RZ, 0x7610, R252 ;  /* 0x00007610fffc7816 */ /* 0x000fe400000000fc */
[----:B------:R-:W5:Y:S01]  /*8910*/  @!P2 LDG.E.U16 R24, desc[UR18][R162.64] ;  /* 0x00000012a218a981 */ /* 0x000f62000c1e1500 */
[----:B------:R-:W-:-:S03]  /*8920*/  IMAD.WIDE R136, R18, 0x2, R136 ;  /* 0x0000000212887825 */ /* 0x000fc600078e0288 */
        /* <DEDUP_REMOVED lines=17> */
[----:B------:R-:W-:-:S04]  /*8a40*/  IMAD.WIDE R116, R18, 0x2, R116 ;  /* 0x0000000212747825 */ /* 0x000fc800078e0274 */
[----:B------:R-:W-:-:S04]  /*8a50*/  IMAD.WIDE R114, R18, 0x2, R114 ;  /* 0x0000000212727825 */ /* 0x000fc800078e0272 */
[C---:B------:R-:W-:Y:S01]  /*8a60*/  IMAD.WIDE R112, R18.reuse, 0x2, R112 ;  /* 0x0000000212707825 */ /* 0x040fe200078e0270 */
[----:B--2---:R0:W-:Y:S03]  /*8a70*/  STS.U16 [R5+UR9+0x8000], R228 ;  /* 0x008000e405007988 */ /* 0x0041e60008000409 */
[C---:B------:R-:W-:Y:S01]  /*8a80*/  IMAD.WIDE R110, R18.reuse, 0x2, R110 ;  /* 0x00000002126e7825 */ /* 0x040fe200078e026e */
[----:B---3--:R1:W-:Y:S03]  /*8a90*/  STS.U16 [R5+UR9+0x8800], R230 ;  /* 0x008800e605007988 */ /* 0x0083e60008000409 */
[C---:B------:R-:W-:Y:S01]  /*8aa0*/  IMAD.WIDE R108, R18.reuse, 0x2, R108 ;  /* 0x00000002126c7825 */ /* 0x040fe200078e026c */
[----:B------:R-:W2:Y:S03]  /*8ab0*/  @!P2 LDG.E.U16 R227, desc[UR18][R110.64] ;  /* 0x000000126ee3a981 */ /* 0x000ea6000c1e1500 */
[C---:B------:R-:W-:Y:S01]  /*8ac0*/  IMAD.WIDE R106, R18.reuse, 0x2, R106 ;  /* 0x00000002126a7825 */ /* 0x040fe200078e026a */
[----:B0-----:R-:W-:Y:S01]  /*8ad0*/  PRMT R228, RZ, 0x7610, R228 ;  /* 0x00007610ffe47816 */ /* 0x001fe200000000e4 */
[----:B------:R-:W3:Y:S02]  /*8ae0*/  @!P2 LDG.E.U16 R226, desc[UR18][R108.64] ;  /* 0x000000126ce2a981 */ /* 0x000ee4000c1e1500 */
[C---:B------:R-:W-:Y:S01]  /*8af0*/  IMAD.WIDE R104, R18.reuse, 0x2, R104 ;  /* 0x0000000212687825 */ /* 0x040fe200078e0268 */
[----:B-1----:R-:W-:Y:S01]  /*8b00*/  PRMT R230, RZ, 0x7610, R230 ;  /* 0x00007610ffe67816 */ /* 0x002fe200000000e6 */
[----:B------:R-:W3:Y:S02]  /*8b10*/  @!P2 LDG.E.U16 R225, desc[UR18][R106.64] ;  /* 0x000000126ae1a981 */ /* 0x000ee4000c1e1500 */
[----:B------:R-:W-:-:S02]  /*8b20*/  IMAD.WIDE R102, R18, 0x2, R102 ;  /* 0x0000000212667825 */ /* 0x000fc400078e0266 */
[----:B------:R-:W3:Y:S02]  /*8b30*/  @!P2 LDG.E.U16 R224, desc[UR18][R104.64] ;  /* 0x0000001268e0a981 */ /* 0x000ee4000c1e1500 */
[C---:B------:R-:W-:Y:S02]  /*8b40*/  IMAD.WIDE R100, R18.reuse, 0x2, R100 ;  /* 0x0000000212647825 */ /* 0x040fe400078e0264 */
[----:B----4-:R0:W-:Y:S02]  /*8b50*/  STS.U16 [R5+UR9+0x9000], R232 ;  /* 0x009000e805007988 */ /* 0x0101e40008000409 */
[C---:B------:R-:W-:Y:S02]  /*8b60*/  IMAD.WIDE R98, R18.reuse, 0x2, R98 ;  /* 0x0000000212627825 */ /* 0x040fe400078e0262 */
[----:B------:R-:W4:Y:S02]  /*8b70*/  @!P2 LDG.E.U16 R29, desc[UR18][R100.64] ;  /* 0x00000012641da981 */ /* 0x000f24000c1e1500 */
[----:B------:R-:W-:-:S02]  /*8b80*/  IMAD.WIDE R96, R18, 0x2, R96 ;  /* 0x0000000212607825 */ /* 0x000fc400078e0260 */
[----:B-----5:R1:W-:Y:S01]  /*8b90*/  STS.U16 [R5+UR9+0x9800], R234 ;  /* 0x009800ea05007988 */ /* 0x0203e20008000409 */
[----:B0-----:R-:W-:-:S03]  /*8ba0*/  PRMT R232, RZ, 0x7610, R232 ;  /* 0x00007610ffe87816 */ /* 0x001fc600000000e8 */
[----:B------:R-:W5:Y:S04]  /*8bb0*/  @!P2 LDG.E.U16 R28, desc[UR18][R98.64] ;  /* 0x00000012621ca981 */ /* 0x000f68000c1e1500 */
[----:B------:R-:W5:Y:S01]  /*8bc0*/  @!P2 LDG.E.U16 R133, desc[UR18][R102.64] ;  /* 0x000000126685a981 */ /* 0x000f62000c1e1500 */
[----:B-1----:R-:W-:-:S03]  /*8bd0*/  PRMT R234, RZ, 0x7610, R234 ;  /* 0x00007610ffea7816 */ /* 0x002fc600000000ea */
[----:B------:R-:W5:Y:S04]  /*8be0*/  @!P2 LDG.E.U16 R228, desc[UR18][R112.64] ;  /* 0x0000001270e4a981 */ /* 0x000f68000c1e1500 */
[----:B------:R-:W5:Y:S04]  /*8bf0*/  @!P2 LDG.E.U16 R230, desc[UR18][R116.64] ;  /* 0x0000001274e6a981 */ /* 0x000f68000c1e1500 */
[----:B------:R-:W5:Y:S04]  /*8c00*/  @!P2 LDG.E.U16 R232, desc[UR18][R120.64] ;  /* 0x0000001278e8a981 */ /* 0x000f68000c1e1500 */
[----:B------:R0:W-:Y:S04]  /*8c10*/  STS.U16 [R5+UR9+0xa000], R236 ;  /* 0x00a000ec05007988 */ /* 0x0001e80008000409 */
[----:B------:R-:W5:Y:S04]  /*8c20*/  @!P2 LDG.E.U16 R234, desc[UR18][R124.64] ;  /* 0x000000127ceaa981 */ /* 0x000f68000c1e1500 */
[----:B------:R-:W5:Y:S01]  /*8c30*/  @!P2 LDG.E.U16 R252, desc[UR18][R96.64] ;  /* 0x0000001260fca981 */ /* 0x000f62000c1e1500 */
[----:B0-----:R-:W-:-:S06]  /*8c40*/  PRMT R236, RZ, 0x7610, R236 ;  /* 0x00007610ffec7816 */ /* 0x001fcc00000000ec */
[----:B------:R-:W5:Y:S04]  /*8c50*/  @!P2 LDG.E.U16 R236, desc[UR18][R128.64] ;  /* 0x0000001280eca981 */ /* 0x000f68000c1e1500 */
[----:B------:R0:W-:Y:S04]  /*8c60*/  STS.U16 [R5+UR9+0x8400], R229 ;  /* 0x008400e505007988 */ /* 0x0001e80008000409 */
        /* <DEDUP_REMOVED lines=23> */
[----:B------:R-:W5:Y:S01]  /*8de0*/  @!P2 LDG.E.U16 R229, desc[UR18][R114.64] ;  /* 0x0000001272e5a981 */ /* 0x000f62000c1e1500 */
[----:B------:R-:W-:-:S03]  /*8df0*/  PRMT R244, RZ, 0x7610, R244 ;  /* 0x00007610fff47816 */ /* 0x000fc600000000f4 */
[----:B------:R-:W5:Y:S01]  /*8e00*/  @!P2 LDG.E.U16 R231, desc[UR18][R118.64] ;  /* 0x0000001276e7a981 */ /* 0x000f62000c1e1500 */
[----:B0-----:R-:W-:-:S03]  /*8e10*/  PRMT R245, RZ, 0x7610, R245 ;  /* 0x00007610fff57816 */ /* 0x001fc600000000f5 */
        /* <DEDUP_REMOVED lines=11> */
[----:B------:R-:W0:Y:S03]  /*8ed0*/  S2R R3, SR_TID.X ;  /* 0x0000000000037919 */ /* 0x000e260000002100 */
[----:B------:R1:W-:Y:S01]  /*8ee0*/  STS.U16 [R5+UR9+0xec00], R23 ;  /* 0x00ec001705007988 */ /* 0x0003e20008000409 */
[----:B------:R-:W-:-:S04]  /*8ef0*/  ULEA UR11, UR5, UR9, 0x3 ;  /* 0x00000009050b7291 */ /* 0x000fc8000f8e18ff */
[----:B------:R-:W-:Y:S01]  /*8f00*/  UIADD3 UR11, UPT, UPT, UR11, 0x18000, URZ ;  /* 0x000180000b0b7890 */ /* 0x000fe2000fffe0ff */
[----:B------:R1:W-:Y:S04]  /*8f10*/  STS.U16 [R5+UR9+0xe400], R21 ;  /* 0x00e4001505007988 */ /* 0x0003e80008000409 */
        /* <DEDUP_REMOVED lines=11> */
[----:B--2---:R1:W-:Y:S04]  /*8fd0*/  STS.U16 [R17+UR9+0x9a00], R227 ;  /* 0x009a00e311007988 */ /* 0x0043e80008000409 */
[----:B---3--:R1:W-:Y:S04]  /*8fe0*/  STS.U16 [R17+UR9+0x9600], R226 ;  /* 0x009600e211007988 */ /* 0x0083e80008000409 */
[----:B------:R1:W-:Y:S04]  /*8ff0*/  STS.U16 [R17+UR9+0x9200], R225 ;  /* 0x009200e111007988 */ /* 0x0003e80008000409 */
[----:B------:R1:W-:Y:S04]  /*9000*/  STS.U16 [R17+UR9+0x8e00], R224 ;  /* 0x008e00e011007988 */ /* 0x0003e80008000409 */
[----:B----4-:R1:W-:Y:S04]  /*9010*/  STS.U16 [R17+UR9+0x8600], R29 ;  /* 0x0086001d11007988 */ /* 0x0103e80008000409 */
[----:B-----5:R1:W-:Y:S04]  /*9020*/  STS.U16 [R17+UR9+0x8200], R28 ;  /* 0x0082001c11007988 */ /* 0x0203e80008000409 */
[----:B------:R1:W-:Y:S04]  /*9030*/  STS.U16 [R17+UR9+0x8a00], R133 ;  /* 0x008a008511007988 */ /* 0x0003e80008000409 */
[----:B------:R1:W-:Y:S04]  /*9040*/  STS.U16 [R17+UR9+0x9e00], R228 ;  /* 0x009e00e411007988 */ /* 0x0003e80008000409 */
[----:B------:R1:W-:Y:S04]  /*9050*/  STS.U16 [R17+UR9+0xa600], R230 ;  /* 0x00a600e611007988 */ /* 0x0003e80008000409 */
[----:B------:R1:W-:Y:S04]  /*9060*/  STS.U16 [R17+UR9+0xae00], R232 ;  /* 0x00ae00e811007988 */ /* 0x0003e80008000409 */
[----:B------:R1:W-:Y:S04]  /*9070*/  STS.U16 [R17+UR9+0xb600], R234 ;  /* 0x00b600ea11007988 */ /* 0x0003e80008000409 */
[----:B------:R1:W-:Y:S04]  /*9080*/  STS.U16 [R17+UR9+0xfe00], R252 ;  /* 0x00fe00fc11007988 */ /* 0x0003e80008000409 */
[----:B------:R1:W-:Y:S01]  /*9090*/  STS.U16 [R17+UR9+0xbe00], R236 ;  /* 0x00be00ec11007988 */ /* 0x0003e20008000409 */
[----:B0-----:R-:W-:-:S03]  /*90a0*/  LOP3.LUT R3, R3, 0xff, RZ, 0xc0, !PT ;  /* 0x000000ff03037812 */ /* 0x001fc600078ec0ff */
        /* <DEDUP_REMOVED lines=12> */
[----:B------:R1:W-:Y:S01]  /*9170*/  STS.U16 [R17+UR9+0xe200], R245 ;  /* 0x00e200f511007988 */ /* 0x0003e20008000409 */
[----:B------:R0:W-:Y:S06]  /*9180*/  MEMBAR.ALL.CTA ;  /* 0x0000000000007992 */ /* 0x0001ec0000008000 */
[----:B0-----:R-:W0:Y:S02]  /*9190*/  FENCE.VIEW.ASYNC.S ;  /* 0x00000000000073c6 */ /* 0x001e240000000000 */
[----:B0-----:R-:W-:Y:S06]  /*91a0*/  BAR.SYNC.DEFER_BLOCKING 0x0 ;  /* 0x0000000000007b1d */ /* 0x001fec0000010000 */
[----:B------:R-:W-:Y:S05]  /*91b0*/  @P0 BRA `(.L_x_9) ;  /* 0x00000000004c0947 */ /* 0x000fea0003800000 */
        /* <DEDUP_REMOVED lines=9> */
[----:B------:R-:W-:Y:S01]  /*9250*/  UMOV UR7, URZ ;  /* 0x000000ff00077c82 */ /* 0x000fe20008000000 */
[----:B------:R0:W-:Y:S01]  /*9260*/  UTCHMMA gdesc[UR14], gdesc[UR12], tmem[UR8], tmem[UR16], idesc[UR17], UPT ;  /* 0x00ff100c0e0075ea */ /* 0x0001e2000b800008 */
        /* <DEDUP_REMOVED lines=8> */
.L_x_9:
[----:B------:R-:W-:Y:S01]  /*92f0*/  UIADD3 UR5, UPT, UPT, UR5, 0x1, URZ ;  /* 0x0000000105057890 */ /* 0x000fe2000fffe0ff */
[----:B------:R-:W-:Y:S01]  /*9300*/  VIADD R20, R20, 0xffffffff ;  /* 0xffffffff14147836 */ /* 0x000fe20000000000 */
[----:B------:R-:W-:Y:S02]  /*9310*/  UIADD3 UR32, UPT, UPT, UR32, -0x40, URZ ;  /* 0xffffffc020207890 */ /* 0x000fe4000fffe0ff */
[----:B------:R-:W-:Y:S02]  /*9320*/  UISETP.GT.AND UP1, UPT, UR5, 0x1, UPT ;  /* 0x000000010500788c */ /* 0x000fe4000bf24270 */
[----:B------:R-:W-:Y:S02]  /*9330*/  ISETP.NE.U32.AND P2, PT, R20, RZ, PT ;  /* 0x000000ff1400720c */ /* 0x000fe40003f45070 */
[----:B0-----:R-:W-:Y:S02]  /*9340*/  USEL UR6, URZ, 0x1, !UP1 ;  /* 0x00000001ff067887 */ /* 0x001fe4000c800000 */
[----:B------:R-:W-:-:S02]  /*9350*/  USEL UR5, UR5, URZ, !UP1 ;  /* 0x000000ff05057287 */ /* 0x000fc4000c800000 */
[----:B------:R-:W-:-:S03]  /*9360*/  ULOP3.LUT UR7, UR4, UR6, URZ, 0x3c, !UPT ;  /* 0x0000000604077292 */ /* 0x000fc6000f8e3cff */
[----:B------:R-:W-:-:S04]  /*9370*/  UMOV UR6, UR4 ;  /* 0x0000000400067c82 */ /* 0x000fc80008000000 */
[----:B------:R-:W-:Y:S01]  /*9380*/  UMOV UR4, UR7 ;  /* 0x0000000700047c82 */ /* 0x000fe20008000000 */
[----:B------:R-:W-:Y:S05]  /*9390*/  @P2 BRA `(.L_x_10) ;  /* 0xffffffe000642947 */ /* 0x000fea000383ffff */
.L_x_7:
[----:B-1----:R-:W1:Y:S01]  /*93a0*/  S2R R21, SR_TID.X ;  /* 0x0000000000157919 */ /* 0x002e620000002100 */
[----:B------:R-:W-:Y:S01]  /*93b0*/  ISETP.GE.AND P0, PT, R7, 0x40, PT ;  /* 0x000000400700780c */ /* 0x000fe20003f06270 */
[----:B0-----:R-:W0:Y:S01]  /*93c0*/  LDCU UR4, c[0x0][0x39c] ;  /* 0x00007380ff0477ac */ /* 0x001e220008000800 */
[C---:B------:R-:W-:Y:S02]  /*93d0*/  LOP3.LUT R133, R2.reuse, R0, RZ, 0xfc, !PT ;  /* 0x0000000002857212 */ /* 0x040fe400078efcff */
[C-C-:B------:R-:W-:Y:S01]  /*93e0*/  LOP3.LUT R135, R2.reuse, 0x3e, R0.reuse, 0xfe, !PT ;  /* 0x0000003e02877812 */ /* 0x140fe200078efe00 */
[----:B------:R-:W2:Y:S01]  /*93f0*/  LDCU.128 UR12, c[0x0][0x390] ;  /* 0x00007200ff0c77ac */ /* 0x000ea20008000c00 */
[C-C-:B------:R-:W-:Y:S02]  /*9400*/  LOP3.LUT R140, R2.reuse, 0x3c, R0.reuse, 0xfe, !PT ;  /* 0x0000003c028c7812 */ /* 0x140fe400078efe00 */
[C-C-:B------:R-:W-:Y:S02]  /*9410*/  LOP3.LUT R141, R2.reuse, 0x3a, R0.reuse, 0xfe, !PT ;  /* 0x0000003a028d7812 */ /* 0x140fe400078efe00 */
[----:B------:R-:W-:-:S02]  /*9420*/  LOP3.LUT R134, R2, 0x38, R0, 0xfe, !PT ;  /* 0x0000003802867812 */ /* 0x000fc400078efe00 */
[C-C-:B------:R-:W-:Y:S02]  /*9430*/  LOP3.LUT R142, R2.reuse, 0x36, R0.reuse, 0xfe, !PT ;  /* 0x00000036028e7812 */ /* 0x140fe400078efe00 */
[C-C-:B------:R-:W-:Y:S02]  /*9440*/  LOP3.LUT R143, R2.reuse, 0x34, R0.reuse, 0xfe, !PT ;  /* 0x00000034028f7812 */ /* 0x140fe400078efe00 */
[C-C-:B------:R-:W-:Y:S02]  /*9450*/  LOP3.LUT R145, R2.reuse, 0x32, R0.reuse, 0xfe, !PT ;  /* 0x0000003202917812 */ /* 0x140fe400078efe00 */
[C-C-:B------:R-:W-:Y:S02]  /*9460*/  LOP3.LUT R147, R2.reuse, 0x30, R0.reuse, 0xfe, !PT ;  /* 0x0000003002937812 */ /* 0x140fe400078efe00 */
[C-C-:B------:R-:W-:Y:S02]  /*9470*/  LOP3.LUT R144, R2.reuse, 0x2e, R0.reuse, 0xfe, !PT ;  /* 0x0000002e02907812 */ /* 0x140fe400078efe00 */
[----:B------:R-:W-:-:S02]  /*9480*/  LOP3.LUT R148, R2, 0x2c, R0, 0xfe, !PT ;  /* 0x0000002c02947812 */ /* 0x000fc400078efe00 */
[C-C-:B------:R-:W-:Y:S02]  /*9490*/  LOP3.LUT R149, R2.reuse, 0x2a, R0.reuse, 0xfe, !PT ;  /* 0x0000002a02957812 */ /* 0x140fe400078efe00 */
[C-C-:B------:R-:W-:Y:S02]  /*94a0*/  LOP3.LUT R146, R2.reuse, 0x28, R0.reuse, 0xfe, !PT ;  /* 0x0000002802927812 */ /* 0x140fe400078efe00 */
[----:B------:R-:W-:Y:S02]  /*94b0*/  LOP3.LUT R151, R2, 0x26, R0, 0xfe, !PT ;  /* 0x0000002602977812 */ /* 0x000fe400078efe00 */
[C---:B-1----:R-:W-:Y:S02]  /*94c0*/  LOP3.LUT R137, R21.reuse, 0x7f, RZ, 0xc0, !PT ;  /* 0x0000007f15897812 */ /* 0x042fe400078ec0ff */
[----:B------:R-:W-:Y:S01]  /*94d0*/  LOP3.LUT R136, R21, 0x80, RZ, 0xc0, !PT ;  /* 0x0000008015887812 */ /* 0x000fe200078ec0ff */
[----:B0-2---:R-:W-:Y:S06]  /*94e0*/  @!P0 BRA `(.L_x_11) ;  /* 0x0000000000108947 */ /* 0x005fec0003800000 */
[----:B------:R-:W-:-:S06]  /*94f0*/  USHF.L.U32 UR6, UR6, 0x1f, URZ ;  /* 0x0000001f06067899 */ /* 0x000fcc00080006ff */
[----:B------:R-:W-:-:S04]  /*9500*/  IMAD.U32 R4, RZ, RZ, UR6 ;  /* 0x00000006ff047e24 */ /* 0x000fc8000f8e00ff */
[----:B------:R-:W0:Y:S02]  /*9510*/  SYNCS.PHASECHK.TRANS64.TRYWAIT P0, [UR11], R4 ;  /* 0x00000004ff0075a7 */ /* 0x000e24000800110b */
[----:B0-----:R-:W-:Y:S05]  /*9520*/  @!P0 BRA `(.L_x_12) ;  /* 0x0000004400308947 */ /* 0x001fea0003800000 */
.L_x_11:
[----:B------:R-:W-:Y:S01]  /*9530*/  BAR.SYNC.DEFER_BLOCKING 0x0 ;  /* 0x0000000000007b1d */ /* 0x000fe20000010000 */
[----:B------:R-:W-:Y:S02]  /*9540*/  LEA R136, R136, UR9, 0x5 ;  /* 0x0000000988887c11 */ /* 0x000fe4000f8e28ff */
[----:B------:R-:W-:Y:S02]  /*9550*/  ISETP.GE.AND P0, PT, R132, UR14, PT ;  /* 0x0000000e84007c0c */ /* 0x000fe4000bf06270 */
[----:B------:R-:W-:Y:S01]  /*9560*/  LOP3.LUT R138, R133, 0x42, RZ, 0xfc, !PT ;  /* 0x00000042858a7812 */ /* 0x000fe200078efcff */
[----:B------:R-:W0:Y:S01]  /*9570*/  LDCU UR5, c[0x0][0x39c] ;  /* 0x00007380ff0577ac */ /* 0x000e220008000800 */
[C-C-:B------:R-:W-:Y:S02]  /*9580*/  LOP3.LUT R150, R2.reuse, 0x24, R0.reuse, 0xfe, !PT ;  /* 0x0000002402967812 */ /* 0x140fe400078efe00 */
[C-C-:B------:R-:W-:Y:S01]  /*9590*/  LOP3.LUT R152, R2.reuse, 0x22, R0.reuse, 0xfe, !PT ;  /* 0x0000002202987812 */ /* 0x140fe200078efe00 */
[----:B------:R-:W1:Y:S01]  /*95a0*/  LDCU UR6, c[0x0][0x39c] ;  /* 0x00007380ff0677ac */ /* 0x000e620008000800 */
[----:B------:R-:W-:-:S02]  /*95b0*/  LOP3.LUT R155, R2, 0x20, R0, 0xfe, !PT ;  /* 0x00000020029b7812 */ /* 0x000fc400078efe00 */
[C-C-:B------:R-:W-:Y:S01]  /*95c0*/  LOP3.LUT R154, R2.reuse, 0x1e, R0.reuse, 0xfe, !PT ;  /* 0x0000001e029a7812 */ /* 0x140fe200078efe00 */
[----:B------:R-:W2:Y:S01]  /*95d0*/  LDCU UR7, c[0x0][0x39c] ;  /* 0x00007380ff0777ac */ /* 0x000ea20008000800 */
[C-C-:B------:R-:W-:Y:S02]  /*95e0*/  LOP3.LUT R153, R2.reuse, 0x1c, R0.reuse, 0xfe, !PT ;  /* 0x0000001c02997812 */ /* 0x140fe400078efe00 */
[C-C-:B------:R-:W-:Y:S02]  /*95f0*/  LOP3.LUT R156, R2.reuse, 0x1a, R0.reuse, 0xfe, !PT ;  /* 0x0000001a029c7812 */ /* 0x140fe400078efe00 */
[C-C-:B------:R-:W-:Y:S02]  /*9600*/  LOP3.LUT R158, R2.reuse, 0x18, R0.reuse, 0xfe, !PT ;  /* 0x00000018029e7812 */ /* 0x140fe400078efe00 */
[C-C-:B------:R-:W-:Y:S02]  /*9610*/  LOP3.LUT R160, R2.reuse, 0x16, R0.reuse, 0xfe, !PT ;  /* 0x0000001602a07812 */ /* 0x140fe400078efe00 */
[C-C-:B------:R-:W-:Y:S01]  /*9620*/  LOP3.LUT R157, R2.reuse, 0x14, R0.reuse, 0xfe, !PT ;  /* 0x00000014029d7812 */ /* 0x140fe200078efe00 */
[----:B------:R-:W3:Y:S02]  /*9630*/  @!P1 SYNCS.CCTL.IV [UR9+0x18000] ;  /* 0x01800000ff0099b1 */ /* 0x000ee40008000009 */
[----:B---3--:R-:W-:Y:S01]  /*9640*/  BAR.SYNC.DEFER_BLOCKING 0x0 ;  /* 0x0000000000007b1d */ /* 0x008fe20000010000 */
[----:B------:R-:W-:-:S02]  /*9650*/  LOP3.LUT R163, R2, 0x12, R0, 0xfe, !PT ;  /* 0x0000001202a37812 */ /* 0x000fc400078efe00 */
[C-C-:B------:R-:W-:Y:S02]  /*9660*/  LOP3.LUT R159, R2.reuse, 0x10, R0.reuse, 0xfe, !PT ;  /* 0x00000010029f7812 */ /* 0x140fe400078efe00 */
[C-C-:B------:R-:W-:Y:S02]  /*9670*/  LOP3.LUT R165, R2.reuse, 0xe, R0.reuse, 0xfe, !PT ;  /* 0x0000000e02a57812 */ /* 0x140fe400078efe00 */
[C-C-:B------:R-:W-:Y:S01]  /*9680*/  LOP3.LUT R161, R2.reuse, 0xc, R0.reuse, 0xfe, !PT ;  /* 0x0000000c02a17812 */ /* 0x140fe200078efe00 */
[----:B------:R-:W3:Y:S01]  /*9690*/  LDTM.x128 R4, tmem[UR10] ;  /* 0x0000000a000479ee */ /* 0x000ee200083c0000 */
[C-C-:B------:R-:W-:Y:S02]  /*96a0*/  LOP3.LUT R167, R2.reuse, 0xa, R0.reuse, 0xfe, !PT ;  /* 0x0000000a02a77812 */ /* 0x140fe400078efe00 */
[C-C-:B------:R-:W-:Y:S02]  /*96b0*/  LOP3.LUT R164, R2.reuse, 0x8, R0.reuse, 0xfe, !PT ;  /* 0x0000000802a47812 */ /* 0x140fe400078efe00 */
[----:B------:R-:W-:-:S02]  /*96c0*/  LOP3.LUT R166, R2, 0x6, R0, 0xfe, !PT ;  /* 0x0000000602a67812 */ /* 0x000fc400078efe00 */
[C-C-:B------:R-:W-:Y:S02]  /*96d0*/  LOP3.LUT R162, R2.reuse, 0x4, R0.reuse, 0xfe, !PT ;  /* 0x0000000402a27812 */ /* 0x140fe400078efe00 */
[----:B------:R-:W-:Y:S01]  /*96e0*/  LOP3.LUT R0, R2, 0x2, R0, 0xfe, !PT ;  /* 0x0000000202007812 */ /* 0x000fe200078efe00 */
[----:B------:R-:W-:Y:S01]  /*96f0*/  IMAD R2, R137, 0x10, R136 ;  /* 0x0000001089027824 */ /* 0x000fe200078e0288 */
[----:B------:R-:W-:Y:S01]  /*9700*/  ISETP.LT.AND P4, PT, R138, UR4, !P0 ;  /* 0x000000048a007c0c */ /* 0x000fe2000c781270 */
[----:B------:R-:W4:Y:S01]  /*9710*/  LDCU UR4, c[0x0][0x3b4] ;  /* 0x00007680ff0477ac */ /* 0x000f220008000800 */
[----:B------:R-:W-:Y:S02]  /*9720*/  LEA R3, R3, UR9, 0x4 ;  /* 0x0000000903037c11 */ /* 0x000fe4000f8e20ff */
[----:B------:R-:W-:Y:S01]  /*9730*/  ISETP.LT.AND P5, PT, R133, UR15, !P0 ;  /* 0x0000000f85007c0c */ /* 0x000fe2000c7a1270 */
[----:B------:R-:W5:Y:S01]  /*9740*/  @!P1 SYNCS.CCTL.IV [UR9+0x18008] ;  /* 0x01800800ff0099b1 */ /* 0x000f620008000009 */
[----:B------:R-:W-:Y:S01]  /*9750*/  NOP ;  /* 0x0000000000007918 */ /* 0x000fe20000000000 */
[----:B------:R-:W-:Y:S01]  /*9760*/  ISETP.LT.AND P2, PT, R0, UR15, !P0 ;  /* 0x0000000f00007c0c */ /* 0x000fe2000c741270 */
[----:B------:R-:W0:Y:S01]  /*9770*/  LDCU UR9, c[0x0][0x39c] ;  /* 0x00007380ff0977ac */ /* 0x000e220008000800 */
[----:B---3--:R-:W-:-:S02]  /*9780*/  F2FP.BF16.F32.PACK_AB R4, R6, R4 ;  /* 0x000000040604723e */ /* 0x008fc400000010ff */
[----:B------:R-:W-:Y:S02]  /*9790*/  F2FP.BF16.F32.PACK_AB R136, R7, R5 ;  /* 0x000000050788723e */ /* 0x000fe400000010ff */
[----:B------:R-:W-:Y:S02]  /*97a0*/  F2FP.BF16.F32.PACK_AB R5, R10, R8 ;  /* 0x000000080a05723e */ /* 0x000fe400000010ff */
[----:B------:R-:W-:Y:S01]  /*97b0*/  F2FP.BF16.F32.PACK_AB R137, R11, R9 ;  /* 0x000000090b89723e */ /* 0x000fe200000010ff */
[----:B----4-:R-:W-:Y:S01]  /*97c0*/  IMAD R132, R132, UR4, RZ ;  /* 0x0000000484847c24 */ /* 0x010fe2000f8e02ff */
[----:B------:R-:W-:Y:S01]  /*97d0*/  F2FP.BF16.F32.PACK_AB R6, R14, R12 ;  /* 0x0000000c0e06723e */ /* 0x000fe200000010ff */
[----:B------:R-:W3:Y:S01]  /*97e0*/  LDCU UR4, c[0x0][0x39c] ;  /* 0x00007380ff0477ac */ /* 0x000ee20008000800 */
[----:B------:R-:W-:Y:S02]  /*97f0*/  F2FP.BF16.F32.PACK_AB R138, R15, R13 ;  /* 0x0000000d0f8a723e */ /* 0x000fe400000010ff */
[----:B------:R-:W-:-:S02]  /*9800*/  F2FP.BF16.F32.PACK_AB R7, R18, R16 ;  /* 0x000000101207723e */ /* 0x000fc400000010ff */
[----:B------:R-:W-:Y:S02]  /*9810*/  F2FP.BF16.F32.PACK_AB R139, R19, R17 ;  /* 0x00000011138b723e */ /* 0x000fe400000010ff */
[----:B------:R-:W-:Y:S01]  /*9820*/  F2FP.BF16.F32.PACK_AB R36, R38, R36 ;  /* 0x000000242624723e */ /* 0x000fe200000010ff */
[----:B-----5:R-:W-:Y:S01]  /*9830*/  STS.128 [R2], R4 ;  /* 0x0000000402007388 */ /* 0x020fe20000000c00 */
[----:B------:R-:W-:Y:S02]  /*9840*/  F2FP.BF16.F32.PACK_AB R12, R39, R37 ;  /* 0x00000025270c723e */ /* 0x000fe400000010ff */
[----:B------:R-:W-:Y:S01]  /*9850*/  F2FP.BF16.F32.PACK_AB R38, R46, R44 ;  /* 0x0000002c2e26723e */ /* 0x000fe200000010ff */
[----:B------:R-:W-:Y:S01]  /*9860*/  STS.128 [R2+0x800], R136 ;  /* 0x0008008802007388 */ /* 0x000fe20000000c00 */
[----:B------:R-:W-:Y:S02]  /*9870*/  F2FP.BF16.F32.PACK_AB R14, R47, R45 ;  /* 0x0000002d2f0e723e */ /* 0x000fe400000010ff */
[----:B------:R-:W-:Y:S01]  /*9880*/  F2FP.BF16.F32.PACK_AB R39, R50, R48 ;  /* 0x000000303227723e */ /* 0x000fe200000010ff */
[----:B------:R-:W-:Y:S01]  /*9890*/  BAR.SYNC.DEFER_BLOCKING 0x0 ;  /* 0x0000000000007b1d */ /* 0x000fe20000010000 */
[----:B------:R-:W-:-:S02]  /*98a0*/  F2FP.BF16.F32.PACK_AB R15, R51, R49 ;  /* 0x00000031330f723e */ /* 0x000fc400000010ff */
[----:B------:R-:W-:Y:S02]  /*98b0*/  F2FP.BF16.F32.PACK_AB R20, R22, R20 ;  /* 0x000000141614723e */ /* 0x000fe400000010ff */
[----:B------:R-:W-:Y:S02]  /*98c0*/  F2FP.BF16.F32.PACK_AB R8, R23, R21 ;  /* 0x000000151708723e */ /* 0x000fe400000010ff */
[----:B------:R-:W-:Y:S02]  /*98d0*/  F2FP.BF16.F32.PACK_AB R21, R26, R24 ;  /* 0x000000181a15723e */ /* 0x000fe400000010ff */
[----:B------:R-:W-:Y:S02]  /*98e0*/  F2FP.BF16.F32.PACK_AB R9, R27, R25 ;  /* 0x000000191b09723e */ /* 0x000fe400000010ff */
[----:B------:R-:W-:Y:S02]  /*98f0*/  F2FP.BF16.F32.PACK_AB R22, R30, R28 ;  /* 0x0000001c1e16723e */ /* 0x000fe400000010ff */
[----:B------:R-:W-:-:S02]  /*9900*/  F2FP.BF16.F32.PACK_AB R10, R31, R29 ;  /* 0x0000001d1f0a723e */ /* 0x000fc400000010ff */
[----:B------:R-:W-:Y:S02]  /*9910*/  F2FP.BF16.F32.PACK_AB R23, R34, R32 ;  /* 0x000000202217723e */ /* 0x000fe400000010ff */
[----:B------:R-:W-:Y:S02]  /*9920*/  F2FP.BF16.F32.PACK_AB R11, R35, R33 ;  /* 0x00000021230b723e */ /* 0x000fe400000010ff */
[----:B------:R-:W-:Y:S02]  /*9930*/  F2FP.BF16.F32.PACK_AB R52, R54, R52 ;  /* 0x000000343634723e */ /* 0x000fe400000010ff */
[----:B------:R-:W-:Y:S02]  /*9940*/  F2FP.BF16.F32.PACK_AB R16, R55, R53 ;  /* 0x000000353710723e */ /* 0x000fe400000010ff */
[----:B------:R-:W-:Y:S01]  /*9950*/  F2FP.BF16.F32.PACK_AB R53, R58, R56 ;  /* 0x000000383a35723e */ /* 0x000fe200000010ff */
[----:B------:R-:W4:Y:S01]  /*9960*/  LDS.128 R44, [R3] ;  /* 0x00000000032c7984 */ /* 0x000f220000000c00 */
[----:B------:R-:W-:-:S02]  /*9970*/  F2FP.BF16.F32.PACK_AB R17, R59, R57 ;  /* 0x000000393b11723e */ /* 0x000fc400000010ff */
[----:B------:R-:W-:Y:S01]  /*9980*/  F2FP.BF16.F32.PACK_AB R54, R62, R60 ;  /* 0x0000003c3e36723e */ /* 0x000fe200000010ff */
[----:B------:R-:W-:Y:S01]  /*9990*/  LDS.128 R48, [R3+0x1000] ;  /* 0x0010000003307984 */ /* 0x000fe20000000c00 */
[----:B------:R-:W-:Y:S02]  /*99a0*/  F2FP.BF16.F32.PACK_AB R18, R63, R61 ;  /* 0x0000003d3f12723e */ /* 0x000fe400000010ff */
[----:B------:R-:W-:Y:S01]  /*99b0*/  F2FP.BF16.F32.PACK_AB R37, R42, R40 ;  /* 0x000000282a25723e */ /* 0x000fe200000010ff */
[----:B------:R-:W-:Y:S01]  /*99c0*/  BAR.SYNC.DEFER_BLOCKING 0x0 ;  /* 0x0000000000007b1d */ /* 0x000fe20000010000 */
[----:B------:R-:W-:Y:S02]  /*99d0*/  F2FP.BF16.F32.PACK_AB R13, R43, R41 ;  /* 0x000000292b0d723e */ /* 0x000fe400000010ff */
[----:B------:R-:W-:Y:S02]  /*99e0*/  F2FP.BF16.F32.PACK_AB R55, R66, R64 ;  /* 0x000000404237723e */ /* 0x000fe400000010ff */
[----:B------:R-:W-:-:S02]  /*99f0*/  F2FP.BF16.F32.PACK_AB R19, R67, R65 ;  /* 0x000000414313723e */ /* 0x000fc400000010ff */
[----:B------:R-:W-:Y:S02]  /*9a00*/  F2FP.BF16.F32.PACK_AB R68, R70, R68 ;  /* 0x000000444644723e */ /* 0x000fe400000010ff */
[----:B------:R-:W-:Y:S02]  /*9a10*/  F2FP.BF16.F32.PACK_AB R24, R71, R69 ;  /* 0x000000454718723e */ /* 0x000fe400000010ff */
[----:B------:R-:W-:Y:S02]  /*9a20*/  F2FP.BF16.F32.PACK_AB R69, R74, R72 ;  /* 0x000000484a45723e */ /* 0x000fe400000010ff */
[----:B------:R-:W-:Y:S01]  /*9a30*/  F2FP.BF16.F32.PACK_AB R25, R75, R73 ;  /* 0x000000494b19723e */ /* 0x000fe200000010ff */
[----:B------:R-:W5:Y:S01]  /*9a40*/  LDC R72, c[0x0][0x3b8] ;  /* 0x0000ee00ff487b82 */ /* 0x000f620000000800 */
[----:B------:R-:W-:Y:S02]  /*9a50*/  F2FP.BF16.F32.PACK_AB R70, R78, R76 ;  /* 0x0000004c4e46723e */ /* 0x000fe400000010ff */
[----:B------:R-:W-:-:S02]  /*9a60*/  F2FP.BF16.F32.PACK_AB R26, R79, R77 ;  /* 0x0000004d4f1a723e */ /* 0x000fc400000010ff */
[----:B------:R-:W-:Y:S02]  /*9a70*/  F2FP.BF16.F32.PACK_AB R71, R82, R80 ;  /* 0x000000505247723e */ /* 0x000fe400000010ff */
[----:B------:R-:W-:Y:S02]  /*9a80*/  F2FP.BF16.F32.PACK_AB R27, R83, R81 ;  /* 0x00000051531b723e */ /* 0x000fe400000010ff */
[----:B------:R-:W-:Y:S01]  /*9a90*/  F2FP.BF16.F32.PACK_AB R84, R86, R84 ;  /* 0x000000545654723e */ /* 0x000fe200000010ff */
[----:B------:R-:W-:Y:S01]  /*9aa0*/  STS.128 [R2], R20 ;  /* 0x0000001402007388 */ /* 0x000fe20000000c00 */
[----:B------:R-:W-:Y:S02]  /*9ab0*/  F2FP.BF16.F32.PACK_AB R28, R87, R85 ;  /* 0x00000055571c723e */ /* 0x000fe400000010ff */
[----:B------:R-:W-:Y:S01]  /*9ac0*/  F2FP.BF16.F32.PACK_AB R85, R90, R88 ;  /* 0x000000585a55723e */ /* 0x000fe200000010ff */
[----:B------:R-:W-:Y:S01]  /*9ad0*/  STS.128 [R2+0x800], R8 ;  /* 0x0008000802007388 */ /* 0x000fe20000000c00 */
[----:B------:R-:W-:-:S02]  /*9ae0*/  F2FP.BF16.F32.PACK_AB R29, R91, R89 ;  /* 0x000000595b1d723e */ /* 0x000fc400000010ff */
[----:B------:R-:W-:Y:S01]  /*9af0*/  F2FP.BF16.F32.PACK_AB R86, R94, R92 ;  /* 0x0000005c5e56723e */ /* 0x000fe200000010ff */
[----:B------:R-:W-:Y:S01]  /*9b00*/  BAR.SYNC.DEFER_BLOCKING 0x0 ;  /* 0x0000000000007b1d */ /* 0x000fe20000010000 */
        /* <DEDUP_REMOVED lines=9> */
[----:B------:R-:W-:Y:S02]  /*9ba0*/  F2FP.BF16.F32.PACK_AB R103, R114, R112 ;  /* 0x000000707267723e */ /* 0x000fe400000010ff */
[----:B------:R-:W-:-:S02]  /*9bb0*/  F2FP.BF16.F32.PACK_AB R35, R115, R113 ;  /* 0x000000717323723e */ /* 0x000fc400000010ff */
[----:B------:R-:W-:Y:S01]  /*9bc0*/  F2FP.BF16.F32.PACK_AB R116, R118, R116 ;  /* 0x000000747674723e */ /* 0x000fe200000010ff */
[----:B------:R-:W0:Y:S01]  /*9bd0*/  LDS.128 R60, [R3] ;  /* 0x00000000033c7984 */ /* 0x000e220000000c00 */
[----:B------:R-:W-:Y:S02]  /*9be0*/  F2FP.BF16.F32.PACK_AB R40, R119, R117 ;  /* 0x000000757728723e */ /* 0x000fe400000010ff */
[----:B------:R-:W-:Y:S01]  /*9bf0*/  F2FP.BF16.F32.PACK_AB R117, R122, R120 ;  /* 0x000000787a75723e */ /* 0x000fe200000010ff */
[----:B------:R-:W-:Y:S01]  /*9c00*/  LDS.128 R56, [R3+0x1000] ;  /* 0x0010000003387984 */ /* 0x000fe20000000c00 */
[----:B------:R-:W-:Y:S02]  /*9c10*/  F2FP.BF16.F32.PACK_AB R41, R123, R121 ;  /* 0x000000797b29723e */ /* 0x000fe400000010ff */
[----:B------:R-:W-:Y:S01]  /*9c20*/  F2FP.BF16.F32.PACK_AB R118, R126, R124 ;  /* 0x0000007c7e76723e */ /* 0x000fe200000010ff */
[----:B------:R-:W-:Y:S01]  /*9c30*/  BAR.SYNC.DEFER_BLOCKING 0x0 ;  /* 0x0000000000007b1d */ /* 0x000fe20000010000 */
[----:B------:R-:W-:-:S02]  /*9c40*/  F2FP.BF16.F32.PACK_AB R42, R127, R125 ;  /* 0x0000007d7f2a723e */ /* 0x000fc400000010ff */
[----:B------:R-:W-:Y:S02]  /*9c50*/  F2FP.BF16.F32.PACK_AB R119, R130, R128 ;  /* 0x000000808277723e */ /* 0x000fe400000010ff */
[----:B------:R-:W-:Y:S01]  /*9c60*/  F2FP.BF16.F32.PACK_AB R43, R131, R129 ;  /* 0x00000081832b723e */ /* 0x000fe200000010ff */
[----:B------:R-:W-:Y:S04]  /*9c70*/  STS.128 [R2], R36 ;  /* 0x0000002402007388 */ /* 0x000fe80000000c00 */
[----:B------:R-:W-:Y:S01]  /*9c80*/  STS.128 [R2+0x800], R12 ;  /* 0x0008000c02007388 */ /* 0x000fe20000000c00 */
[----:B------:R-:W-:Y:S06]  /*9c90*/  BAR.SYNC.DEFER_BLOCKING 0x0 ;  /* 0x0000000000007b1d */ /* 0x000fec0000010000 */
[----:B------:R-:W0:Y:S04]  /*9ca0*/  LDS.128 R64, [R3] ;  /* 0x0000000003407984 */ /* 0x000e280000000c00 */
[----:B------:R-:W-:Y:S01]  /*9cb0*/  LDS.128 R4, [R3+0x1000] ;  /* 0x0010000003047984 */ /* 0x000fe20000000c00 */
[----:B------:R-:W-:Y:S06]  /*9cc0*/  BAR.SYNC.DEFER_BLOCKING 0x0 ;  /* 0x0000000000007b1d */ /* 0x000fec0000010000 */
        /* <DEDUP_REMOVED lines=13> */
[----:B------:R5:W-:Y:S01]  /*9da0*/  STS.128 [R2+0x800], R28 ;  /* 0x0008001c02007388 */ /* 0x000be20000000c00 */
[----:B------:R-:W-:Y:S01]  /*9db0*/  BAR.SYNC.DEFER_BLOCKING 0x0 ;  /* 0x0000000000007b1d */ /* 0x000fe20000010000 */
[----:B-----5:R-:W-:Y:S01]  /*9dc0*/  IMAD R29, R133, R72, RZ ;  /* 0x00000048851d7224 */ /* 0x020fe200078e02ff */
[----:B------:R-:W-:-:S04]  /*9dd0*/  LEA R28, P1, R132, UR12, 0x1 ;  /* 0x0000000c841c7c11 */ /* 0x000fc8000f8208ff */
[----:B------:R-:W-:Y:S01]  /*9de0*/  LEA R30, P3, R29, R28, 0x1 ;  /* 0x0000001c1d1e7211 */ /* 0x000fe200078608ff */
[----:B------:R-:W5:Y:S04]  /*9df0*/  LDS.128 R52, [R3] ;  /* 0x0000000003347984 */ /* 0x000f680000000c00 */
[----:B------:R-:W-:Y:S01]  /*9e00*/  LDS.128 R16, [R3+0x1000] ;  /* 0x0010000003107984 */ /* 0x000fe20000000c00 */
[----:B------:R-:W-:Y:S06]  /*9e10*/  BAR.SYNC.DEFER_BLOCKING 0x0 ;  /* 0x0000000000007b1d */ /* 0x000fec0000010000 */
[----:B------:R-:W-:Y:S04]  /*9e20*/  STS.128 [R2], R100 ;  /* 0x0000006402007388 */ /* 0x000fe80000000c00 */
[----:B------:R0:W-:Y:S01]  /*9e30*/  STS.128 [R2+0x800], R32 ;  /* 0x0008002002007388 */ /* 0x0001e20000000c00 */
[----:B------:R-:W-:Y:S01]  /*9e40*/  BAR.SYNC.DEFER_BLOCKING 0x0 ;  /* 0x0000000000007b1d */ /* 0x000fe20000010000 */
[-C--:B0-----:R-:W-:Y:S01]  /*9e50*/  IMAD R33, R0, R72.reuse, RZ ;  /* 0x0000004800217224 */ /* 0x081fe200078e02ff */
[----:B------:R-:W-:Y:S01]  /*9e60*/  LEA.HI.X.SX32 R0, R132, UR13, 0x1, P1 ;  /* 0x0000000d84007c11 */ /* 0x000fe200088f0eff */
[C---:B------:R-:W-:Y:S01]  /*9e70*/  IMAD R35, R162.reuse, R72, RZ ;  /* 0x00000048a2237224 */ /* 0x040fe200078e02ff */
[----:B------:R-:W-:-:S02]  /*9e80*/  ISETP.LT.AND P1, PT, R162, UR15, !P0 ;  /* 0x0000000fa2007c0c */ /* 0x000fc4000c721270 */
[----:B------:R-:W-:Y:S02]  /*9e90*/  LEA R32, P6, R33, R28, 0x1 ;  /* 0x0000001c21207211 */ /* 0x000fe400078c08ff */
[----:B------:R-:W-:Y:S01]  /*9ea0*/  LEA.HI.X.SX32 R31, R29, R0, 0x1, P3 ;  /* 0x000000001d1f7211 */ /* 0x000fe200018f0eff */
[C---:B------:R-:W-:Y:S01]  /*9eb0*/  IMAD R29, R166.reuse, R72, RZ ;  /* 0x00000048a61d7224 */ /* 0x040fe200078e02ff */
[----:B------:R-:W-:Y:S02]  /*9ec0*/  LEA.HI.X.SX32 R33, R33, R0, 0x1, P6 ;  /* 0x0000000021217211 */ /* 0x000fe400030f0eff */
[C---:B------:R-:W-:Y:S01]  /*9ed0*/  LEA R34, P6, R35.reuse, R28, 0x1 ;  /* 0x0000001c23227211 */ /* 0x040fe200078c08ff */
[----:B------:R-:W0:Y:S01]  /*9ee0*/  LDS.128 R68, [R3] ;  /* 0x0000000003447984 */ /* 0x000e220000000c00 */
[----:B------:R-:W-:Y:S02]  /*9ef0*/  ISETP.LT.AND P3, PT, R166, UR15, !P0 ;  /* 0x0000000fa6007c0c */ /* 0x000fe4000c761270 */
[----:B------:R-:W-:Y:S01]  /*9f00*/  LEA.HI.X.SX32 R35, R35, R0, 0x1, P6 ;  /* 0x0000000023237211 */ /* 0x000fe200030f0eff */
[----:B------:R-:W-:Y:S01]  /*9f10*/  LDS.128 R24, [R3+0x1000] ;  /* 0x0010000003187984 */ /* 0x000fe20000000c00 */
[----:B------:R-:W-:Y:S06]  /*9f20*/  BAR.SYNC.DEFER_BLOCKING 0x0 ;  /* 0x0000000000007b1d */ /* 0x000fec0000010000 */
[----:B------:R-:W-:Y:S04]  /*9f30*/  STS.128 [R2], R116 ;  /* 0x0000007402007388 */ /* 0x000fe80000000c00 */
[----:B------:R4:W-:Y:S01]  /*9f40*/  STS.128 [R2+0x800], R40 ;  /* 0x0008002802007388 */ /* 0x0009e20000000c00 */
[----:B------:R-:W-:Y:S01]  /*9f50*/  BAR.SYNC.DEFER_BLOCKING 0x0 ;  /* 0x0000000000007b1d */ /* 0x000fe20000010000 */
[----:B----4-:R-:W-:Y:S01]  /*9f60*/  PRMT R2, R44, 0x7632, R2 ;  /* 0x000076322c027816 */ /* 0x010fe20000000002 */
[----:B------:R-:W-:Y:S01]  /*9f70*/  IMAD R43, R164, R72, RZ ;  /* 0x00000048a42b7224 */ /* 0x000fe200078e02ff */
[----:B------:R-:W-:-:S04]  /*9f80*/  LEA R40, P6, R29, R28, 0x1 ;  /* 0x0000001c1d287211 */ /* 0x000fc800078c08ff */
[----:B------:R-:W-:Y:S02]  /*9f90*/  LEA.HI.X.SX32 R41, R29, R0, 0x1, P6 ;  /* 0x000000001d297211 */ /* 0x000fe400030f0eff */
[----:B------:R-:W-:Y:S02]  /*9fa0*/  LEA R42, P6, R43, R28, 0x1 ;  /* 0x0000001c2b2a7211 */ /* 0x000fe400078c08ff */
[----:B------:R-:W-:Y:S01]  /*9fb0*/  PRMT R29, R45, 0x7632, R29 ;  /* 0x000076322d1d7816 */ /* 0x000fe2000000001d */
[----:B------:R4:W-:Y:S01]  /*9fc0*/  @P5 STG.E.U16 desc[UR18][R30.64], R44 ;  /* 0x0000002c1e005986 */ /* 0x0009e2000c101512 */
[----:B------:R-:W-:Y:S02]  /*9fd0*/  ISETP.LT.AND P5, PT, R164, UR15, !P0 ;  /* 0x0000000fa4007c0c */ /* 0x000fe4000c7a1270 */
[----:B------:R-:W-:Y:S01]  /*9fe0*/  LEA.HI.X.SX32 R43, R43, R0, 0x1, P6 ;  /* 0x000000002b2b7211 */ /* 0x000fe200030f0eff */
[----:B------:R0:W-:Y:S01]  /*9ff0*/  @P2 STG.E.U16 desc[UR18][R32.64], R2 ;  /* 0x0000000220002986 */ /* 0x0001e2000c101512 */
[C---:B------:R-:W-:Y:S01]  /*a000*/  ISETP.LT.AND P2, PT, R167.reuse, UR15, !P0 ;  /* 0x0000000fa7007c0c */ /* 0x040fe2000c741270 */
[----:B------:R-:W-:-:S02]  /*a010*/  IMAD R167, R167, R72, RZ ;  /* 0x00000048a7a77224 */ /* 0x000fc400078e02ff */
[----:B------:R1:W-:Y:S01]  /*a020*/  @P1 STG.E.U16 desc[UR18][R34.64], R45 ;  /* 0x0000002d22001986 */ /* 0x0003e2000c101512 */
[C---:B------:R-:W-:Y:S01]  /*a030*/  ISETP.LT.AND P1, PT, R161.reuse, UR15, !P0 ;  /* 0x0000000fa1007c0c */ /* 0x040fe2000c721270 */
[----:B------:R-:W-:Y:S01]  /*a040*/  IMAD R161, R161, R72, RZ ;  /* 0x00000048a1a17224 */ /* 0x000fe200078e02ff */
[----:B----4-:R-:W-:Y:S01]  /*a050*/  LEA R30, P6, R167, R28, 0x1 ;  /* 0x0000001ca71e7211 */ /* 0x010fe200078c08ff */
[----:B------:R4:W-:Y:S01]  /*a060*/  @P3 STG.E.U16 desc[UR18][R40.64], R29 ;  /* 0x0000001d28003986 */ /* 0x0009e2000c101512 */
[C---:B------:R-:W-:Y:S01]  /*a070*/  ISETP.LT.AND P3, PT, R165.reuse, UR15, !P0 ;  /* 0x0000000fa5007c0c */ /* 0x040fe2000c761270 */
[----:B------:R-:W-:Y:S01]  /*a080*/  IMAD R165, R165, R72, RZ ;  /* 0x00000048a5a57224 */ /* 0x000fe200078e02ff */
[----:B------:R-:W-:Y:S01]  /*a090*/  LEA.HI.X.SX32 R31, R167, R0, 0x1, P6 ;  /* 0x00000000a71f7211 */ /* 0x000fe200030f0eff */
[----:B------:R2:W-:Y:S01]  /*a0a0*/  @P5 STG.E.U16 desc[UR18][R42.64], R46 ;  /* 0x0000002e2a005986 */ /* 0x0005e2000c101512 */
[C---:B0-----:R-:W-:Y:S02]  /*a0b0*/  LEA R32, P6, R161.reuse, R28, 0x1 ;  /* 0x0000001ca1207211 */ /* 0x041fe400078c08ff */
[----:B------:R-:W-:Y:S01]  /*a0c0*/  PRMT R2, R46, 0x7632, R2 ;  /* 0x000076322e027816 */ /* 0x000fe20000000002 */
[----:B-1----:R-:W-:Y:S01]  /*a0d0*/  IMAD R45, R158, R72, RZ ;  /* 0x000000489e2d7224 */ /* 0x002fe200078e02ff */
[----:B------:R-:W-:-:S02]  /*a0e0*/  LEA.HI.X.SX32 R33, R161, R0, 0x1, P6 ;  /* 0x00000000a1217211 */ /* 0x000fc400030f0eff */
[C---:B------:R-:W-:Y:S01]  /*a0f0*/  ISETP.LT.AND P5, PT, R159.reuse, UR15, !P0 ;  /* 0x0000000f9f007c0c */ /* 0x040fe2000c7a1270 */
[----:B------:R-:W-:Y:S01]  /*a100*/  IMAD R159, R159, R72, RZ ;  /* 0x000000489f9f7224 */ /* 0x000fe200078e02ff */
[----:B------:R-:W-:Y:S01]  /*a110*/  LEA R34, P6, R165, R28, 0x1 ;  /* 0x0000001ca5227211 */ /* 0x000fe200078c08ff */
[----:B------:R0:W-:Y:S01]  /*a120*/  @P2 STG.E.U16 desc[UR18][R30.64], R2 ;  /* 0x000000021e002986 */ /* 0x0001e2000c101512 */
[C---:B------:R-:W-:Y:S01]  /*a130*/  ISETP.LT.AND P2, PT, R163.reuse, UR15, !P0 ;  /* 0x0000000fa3007c0c */ /* 0x040fe2000c741270 */
[----:B------:R-:W-:Y:S01]  /*a140*/  IMAD R163, R163, R72, RZ ;  /* 0x00000048a3a37224 */ /* 0x000fe200078e02ff */
[----:B------:R-:W-:Y:S01]  /*a150*/  LEA.HI.X.SX32 R35, R165, R0, 0x1, P6 ;  /* 0x00000000a5237211 */ /* 0x000fe200030f0eff */
[----:B------:R1:W-:Y:S01]  /*a160*/  @P1 STG.E.U16 desc[UR18][R32.64], R47 ;  /* 0x0000002f20001986 */ /* 0x0003e2000c101512 */
[----:B----4-:R-:W-:Y:S01]  /*a170*/  LEA R40, P6, R159, R28, 0x1 ;  /* 0x0000001c9f287211 */ /* 0x010fe200078c08ff */
[-C--:B------:R-:W-:Y:S01]  /*a180*/  IMAD R29, R160, R72.reuse, RZ ;  /* 0x00000048a01d7224 */ /* 0x080fe200078e02ff */
[C---:B------:R-:W-:Y:S01]  /*a190*/  ISETP.LT.AND P1, PT, R157.reuse, UR15, !P0 ;  /* 0x0000000f9d007c0c */ /* 0x040fe2000c721270 */
[----:B------:R-:W-:Y:S01]  /*a1a0*/  IMAD R157, R157, R72, RZ ;  /* 0x000000489d9d7224 */ /* 0x000fe200078e02ff */
[----:B------:R-:W-:-:S02]  /*a1b0*/  LEA.HI.X.SX32 R41, R159, R0, 0x1, P6 ;  /* 0x000000009f297211 */ /* 0x000fc400030f0eff */
[----:B--2---:R-:W-:Y:S02]  /*a1c0*/  LEA R42, P6, R163, R28, 0x1 ;  /* 0x0000001ca32a7211 */ /* 0x004fe400078c08ff */
[----:B0-----:R-:W-:Y:S02]  /*a1d0*/  PRMT R31, R47, 0x7632, R31 ;  /* 0x000076322f1f7816 */ /* 0x001fe4000000001f */
[----:B------:R-:W-:Y:S02]  /*a1e0*/  LEA.HI.X.SX32 R43, R163, R0, 0x1, P6 ;  /* 0x00000000a32b7211 */ /* 0x000fe400030f0eff */
[----:B------:R-:W-:Y:S01]  /*a1f0*/  ISETP.LT.AND P6, PT, R160, UR15, !P0 ;  /* 0x0000000fa0007c0c */ /* 0x000fe2000c7c1270 */
[----:B------:R0:W-:Y:S01]  /*a200*/  @P3 STG.E.U16 desc[UR18][R34.64], R31 ;  /* 0x0000001f22003986 */ /* 0x0001e2000c101512 */
[-C--:B------:R-:W-:Y:S02]  /*a210*/  LEA R30, P3, R157, R28.reuse, 0x1 ;  /* 0x0000001c9d1e7211 */ /* 0x080fe400078608ff */
[----:B------:R-:W-:Y:S01]  /*a220*/  PRMT R2, R60, 0x7632, R2 ;  /* 0x000076323c027816 */ /* 0x000fe20000000002 */
[----:B------:R-:W-:Y:S01]  /*a230*/  @P5 STG.E.U16 desc[UR18][R40.64], R60 ;  /* 0x0000003c28005986 */ /* 0x000fe2000c101512 */
[----:B-1----:R-:W-:-:S03]  /*a240*/  LEA R32, P5, R29, R28, 0x1 ;  /* 0x0000001c1d207211 */ /* 0x002fc600078a08ff */
[----:B------:R1:W-:Y:S01]  /*a250*/  @P2 STG.E.U16 desc[UR18][R42.64], R2 ;  /* 0x000000022a002986 */ /* 0x0003e2000c101512 */
[----:B------:R-:W-:Y:S01]  /*a260*/  LEA.HI.X.SX32 R33, R29, R0, 0x1, P5 ;  /* 0x000000001d217211 */ /* 0x000fe200028f0eff */
[----:B------:R-:W-:Y:S01]  /*a270*/  IMAD R29, R156, R72, RZ ;  /* 0x000000489c1d7224 */ /* 0x000fe200078e02ff */
[----:B0-----:R-:W-:Y:S02]  /*a280*/  LEA.HI.X.SX32 R31, R157, R0, 0x1, P3 ;  /* 0x000000009d1f7211 */ /* 0x001fe400018f0eff */
[----:B------:R-:W-:Y:S02]  /*a290*/  ISETP.LT.AND P3, PT, R158, UR15, !P0 ;  /* 0x0000000f9e007c0c */ /* 0x000fe4000c761270 */
[----:B------:R-:W-:Y:S01]  /*a2a0*/  PRMT R35, R61, 0x7632, R35 ;  /* 0x000076323d237816 */ /* 0x000fe20000000023 */
[----:B------:R-:W-:Y:S01]  /*a2b0*/  @P1 STG.E.U16 desc[UR18][R30.64], R61 ;  /* 0x0000003d1e001986 */ /* 0x000fe2000c101512 */
[----:B------:R-:W-:Y:S02]  /*a2c0*/  LEA R34, P2, R45, R28, 0x1 ;  /* 0x0000001c2d227211 */ /* 0x000fe400078408ff */
[C---:B------:R-:W-:Y:S01]  /*a2d0*/  ISETP.LT.AND P1, PT, R153.reuse, UR15, !P0 ;  /* 0x0000000f99007c0c */ /* 0x040fe2000c721270 */
[----:B------:R0:W-:Y:S01]  /*a2e0*/  @P6 STG.E.U16 desc[UR18][R32.64], R35 ;  /* 0x0000002320006986 */ /* 0x0001e2000c101512 */
[-C--:B------:R-:W-:Y:S01]  /*a2f0*/  IMAD R153, R153, R72.reuse, RZ ;  /* 0x0000004899997224 */ /* 0x080fe200078e02ff */
[----:B------:R-:W-:Y:S01]  /*a300*/  ISETP.LT.AND P6, PT, R156, UR15, !P0 ;  /* 0x0000000f9c007c0c */ /* 0x000fe2000c7c1270 */
[----:B-1----:R-:W-:Y:S01]  /*a310*/  IMAD R43, R144, R72, RZ ;  /* 0x00000048902b7224 */ /* 0x002fe200078e02ff */
[----:B------:R-:W-:-:S02]  /*a320*/  PRMT R2, R62, 0x7632, R2 ;  /* 0x000076323e027816 */ /* 0x000fc40000000002 */
[----:B0-----:R-:W-:Y:S02]  /*a330*/  LEA.HI.X.SX32 R35, R45, R0, 0x1, P2 ;  /* 0x000000002d237211 */ /* 0x001fe400010f0eff */
[----:B------:R-:W-:-:S03]  /*a340*/  LEA R40, P2, R29, R28, 0x1 ;  /* 0x0000001c1d287211 */ /* 0x000fc600078408ff */
[----:B------:R0:W-:Y:S01]  /*a350*/  @P3 STG.E.U16 desc[UR18][R34.64], R62 ;  /* 0x0000003e22003986 */ /* 0x0001e2000c101512 */
[----:B------:R-:W-:Y:S02]  /*a360*/  LEA R30, P3, R153, R28, 0x1 ;  /* 0x0000001c991e7211 */ /* 0x000fe400078608ff */
[----:B------:R-:W-:Y:S01]  /*a370*/  LEA.HI.X.SX32 R41, R29, R0, 0x1, P2 ;  /* 0x000000001d297211 */ /* 0x000fe200010f0eff */
[C---:B------:R-:W-:Y:S01]  /*a380*/  IMAD R29, R154.reuse, R72, RZ ;  /* 0x000000489a1d7224 */ /* 0x040fe200078e02ff */
[----:B------:R-:W-:Y:S02]  /*a390*/  ISETP.LT.AND P2, PT, R154, UR15, !P0 ;  /* 0x0000000f9a007c0c */ /* 0x000fe4000c741270 */
[----:B------:R-:W-:Y:S01]  /*a3a0*/  LEA.HI.X.SX32 R31, R153, R0, 0x1, P3 ;  /* 0x00000000991f7211 */ /* 0x000fe200018f0eff */
[----:B------:R1:W-:Y:S01]  /*a3b0*/  @P6 STG.E.U16 desc[UR18][R40.64], R2 ;  /* 0x0000000228006986 */ /* 0x0003e2000c101512 */
[C---:B------:R-:W-:Y:S01]  /*a3c0*/  ISETP.LT.AND P3, PT, R155.reuse, UR15, !P0 ;  /* 0x0000000f9b007c0c */ /* 0x040fe2000c761270 */
[----:B------:R-:W-:Y:S01]  /*a3d0*/  IMAD R155, R155, R72, RZ ;  /* 0x000000489b9b7224 */ /* 0x000fe200078e02ff */
[----:B------:R-:W-:Y:S01]  /*a3e0*/  LEA R32, P5, R29, R28, 0x1 ;  /* 0x0000001c1d207211 */ /* 0x000fe200078a08ff */
[----:B------:R2:W-:Y:S01]  /*a3f0*/  @P1 STG.E.U16 desc[UR18][R30.64], R63 ;  /* 0x0000003f1e001986 */ /* 0x0005e2000c101512 */
[----:B------:R-:W-:-:S02]  /*a400*/  ISETP.LT.AND P1, PT, R152, UR15, !P0 ;  /* 0x0000000f98007c0c */ /* 0x000fc4000c721270 */
[----:B0-----:R-:W-:Y:S02]  /*a410*/  LEA R34, P6, R155, R28, 0x1 ;  /* 0x0000001c9b227211 */ /* 0x001fe400078c08ff */
[----:B------:R-:W-:Y:S01]  /*a420*/  LEA.HI.X.SX32 R33, R29, R0, 0x1, P5 ;  /* 0x000000001d217211 */ /* 0x000fe200028f0eff */
[----:B------:R-:W-:Y:S01]  /*a430*/  IMAD R29, R152, R72, RZ ;  /* 0x00000048981d7224 */ /* 0x000fe200078e02ff */
[----:B------:R-:W-:Y:S02]  /*a440*/  LEA.HI.X.SX32 R35, R155, R0, 0x1, P6 ;  /* 0x000000009b237211 */ /* 0x000fe400030f0eff */
[----:B-1----:R-:W-:Y:S02]  /*a450*/  PRMT R41, R63, 0x7632, R41 ;  /* 0x000076323f297816 */ /* 0x002fe40000000029 */
[C---:B---3--:R-:W-:Y:S01]  /*a460*/  ISETP.LT.AND P5, PT, R150.reuse, UR4, !P0 ;  /* 0x0000000496007c0c */ /* 0x048fe2000c7a1270 */
[----:B--2---:R-:W-:Y:S01]  /*a470*/  IMAD R31, R150, R72, RZ ;  /* 0x00000048961f7224 */ /* 0x004fe200078e02ff */
[----:B------:R-:W0:Y:S01]  /*a480*/  LDCU UR4, c[0x0][0x39c] ;  /* 0x00007380ff0477ac */ /* 0x000e220008000800 */
[----:B------:R1:W-:Y:S01]  /*a490*/  @P2 STG.E.U16 desc[UR18][R32.64], R41 ;  /* 0x0000002920002986 */ /* 0x0003e2000c101512 */
[----:B------:R-:W-:-:S02]  /*a4a0*/  LEA R40, P2, R29, R28, 0x1 ;  /* 0x0000001c1d287211 */ /* 0x000fc400078408ff */
[----:B------:R-:W-:Y:S01]  /*a4b0*/  PRMT R2, R64, 0x7632, R2 ;  /* 0x0000763240027816 */ /* 0x000fe20000000002 */
[----:B------:R2:W-:Y:S01]  /*a4c0*/  @P3 STG.E.U16 desc[UR18][R34.64], R64 ;  /* 0x0000004022003986 */ /* 0x0005e2000c101512 */
[C---:B------:R-:W-:Y:S01]  /*a4d0*/  ISETP.LT.AND P3, PT, R151.reuse, UR5, !P0 ;  /* 0x0000000597007c0c */ /* 0x040fe2000c761270 */
[----:B------:R-:W-:Y:S01]  /*a4e0*/  IMAD R151, R151, R72, RZ ;  /* 0x0000004897977224 */ /* 0x000fe200078e02ff */
[C---:B------:R-:W-:Y:S01]  /*a4f0*/  LEA R30, P6, R31.reuse, R28, 0x1 ;  /* 0x0000001c1f1e7211 */ /* 0x040fe200078c08ff */
[----:B------:R-:W3:Y:S03]  /*a500*/  LDCU UR5, c[0x0][0x39c] ;  /* 0x00007380ff0577ac */ /* 0x000ee60008000800 */
[-C--:B------:R-:W-:Y:S02]  /*a510*/  LEA.HI.X.SX32 R31, R31, R0.reuse, 0x1, P6 ;  /* 0x000000001f1f7211 */ /* 0x080fe400030f0eff */
[----:B-1----:R-:W-:Y:S01]  /*a520*/  LEA.HI.X.SX32 R41, R29, R0, 0x1, P2 ;  /* 0x000000001d297211 */ /* 0x002fe200010f0eff */
[C---:B------:R-:W-:Y:S01]  /*a530*/  IMAD R29, R146.reuse, R72, RZ ;  /* 0x00000048921d7224 */ /* 0x040fe200078e02ff */
[----:B------:R-:W-:Y:S01]  /*a540*/  ISETP.LT.AND P2, PT, R146, UR6, !P0 ;  /* 0x0000000692007c0c */ /* 0x000fe2000c741270 */
[----:B------:R-:W1:Y:S02]  /*a550*/  LDCU UR6, c[0x0][0x39c] ;  /* 0x00007380ff0677ac */ /* 0x000e640008000800 */
[----:B------:R4:W-:Y:S01]  /*a560*/  @P1 STG.E.U16 desc[UR18][R40.64], R2 ;  /* 0x0000000228001986 */ /* 0x0009e2000c101512 */
[----:B------:R-:W-:-:S02]  /*a570*/  LEA R32, P1, R151, R28, 0x1 ;  /* 0x0000001c97207211 */ /* 0x000fc400078208ff */
[----:B--2---:R-:W-:Y:S01]  /*a580*/  LEA R34, P6, R29, R28, 0x1 ;  /* 0x0000001c1d227211 */ /* 0x004fe200078c08ff */
[----:B------:R2:W-:Y:S01]  /*a590*/  @P5 STG.E.U16 desc[UR18][R30.64], R65 ;  /* 0x000000411e005986 */ /* 0x0005e2000c101512 */
[-C--:B------:R-:W-:Y:S02]  /*a5a0*/  LEA.HI.X.SX32 R33, R151, R0.reuse, 0x1, P1 ;  /* 0x0000000097217211 */ /* 0x080fe400008f0eff */
[----:B------:R-:W-:Y:S01]  /*a5b0*/  LEA.HI.X.SX32 R35, R29, R0, 0x1, P6 ;  /* 0x000000001d237211 */ /* 0x000fe200030f0eff */
[-C--:B------:R-:W-:Y:S01]  /*a5c0*/  IMAD R29, R148, R72.reuse, RZ ;  /* 0x00000048941d7224 */ /* 0x080fe200078e02ff */
[C---:B------:R-:W-:Y:S01]  /*a5d0*/  ISETP.LT.AND P1, PT, R149.reuse, UR7, !P0 ;  /* 0x0000000795007c0c */ /* 0x040fe2000c721270 */
[----:B------:R-:W-:Y:S01]  /*a5e0*/  IMAD R149, R149, R72, RZ ;  /* 0x0000004895957224 */ /* 0x000fe200078e02ff */
[----:B------:R-:W1:Y:S01]  /*a5f0*/  LDCU UR7, c[0x0][0x39c] ;  /* 0x00007380ff0777ac */ /* 0x000e620008000800 */
[----:B----4-:R-:W-:Y:S02]  /*a600*/  PRMT R41, R65, 0x7632, R41 ;  /* 0x0000763241297816 */ /* 0x010fe40000000029 */
[----:B------:R-:W-:-:S02]  /*a610*/  PRMT R2, R66, 0x7632, R2 ;  /* 0x0000763242027816 */ /* 0x000fc40000000002 */
[-C--:B------:R-:W-:Y:S01]  /*a620*/  LEA R40, P6, R149, R28.reuse, 0x1 ;  /* 0x0000001c95287211 */ /* 0x080fe200078c08ff */
[----:B------:R4:W-:Y:S01]  /*a630*/  @P3 STG.E.U16 desc[UR18][R32.64], R41 ;  /* 0x0000002920003986 */ /* 0x0009e2000c101512 */
[----:B------:R-:W-:Y:S01]  /*a640*/  ISETP.LT.AND P3, PT, R148, UR9, !P0 ;  /* 0x0000000994007c0c */ /* 0x000fe2000c761270 */
[----:B------:R-:W1:Y:S01]  /*a650*/  LDCU UR9, c[0x0][0x39c] ;  /* 0x00007380ff0977ac */ /* 0x000e620008000800 */
[C---:B--2---:R-:W-:Y:S01]  /*a660*/  LEA R30, P5, R29.reuse, R28, 0x1 ;  /* 0x0000001c1d1e7211 */ /* 0x044fe200078a08ff */
[----:B------:R2:W-:Y:S01]  /*a670*/  @P2 STG.E.U16 desc[UR18][R34.64], R66 ;  /* 0x0000004222002986 */ /* 0x0005e2000c101512 */
[----:B0-----:R-:W-:Y:S01]  /*a680*/  ISETP.LT.AND P2, PT, R144, UR4, !P0 ;  /* 0x0000000490007c0c */ /* 0x001fe2000c741270 */
[----:B------:R-:W0:Y:S01]  /*a690*/  LDCU UR4, c[0x0][0x39c] ;  /* 0x00007380ff0477ac */ /* 0x000e220008000800 */
[----:B------:R-:W-:Y:S02]  /*a6a0*/  LEA.HI.X.SX32 R31, R29, R0, 0x1, P5 ;  /* 0x000000001d1f7211 */ /* 0x000fe400028f0eff */
[----:B------:R-:W-:-:S02]  /*a6b0*/  PRMT R29, R67, 0x7632, R29 ;  /* 0x00007632431d7816 */ /* 0x000fc4000000001d */
[----:B----4-:R-:W-:Y:S02]  /*a6c0*/  LEA.HI.X.SX32 R41, R149, R0, 0x1, P6 ;  /* 0x0000000095297211 */ /* 0x010fe400030f0eff */
[----:B------:R-:W-:-:S03]  /*a6d0*/  LEA R32, P6, R43, R28, 0x1 ;  /* 0x0000001c2b207211 */ /* 0x000fc600078c08ff */
[----:B------:R4:W-:Y:S01]  /*a6e0*/  @P1 STG.E.U16 desc[UR18][R40.64], R2 ;  /* 0x0000000228001986 */ /* 0x0009e2000c101512 */
[----:B------:R-:W-:-:S03]  /*a6f0*/  LEA.HI.X.SX32 R33, R43, R0, 0x1, P6 ;  /* 0x000000002b217211 */ /* 0x000fc600030f0eff */
[----:B------:R5:W-:Y:S01]  /*a700*/  @P3 STG.E.U16 desc[UR18][R30.64], R67 ;  /* 0x000000431e003986 */ /* 0x000be2000c101512 */
[C---:B---3--:R-:W-:Y:S01]  /*a710*/  ISETP.LT.AND P3, PT, R147.reuse, UR5, !P0 ;  /* 0x0000000593007c0c */ /* 0x048fe2000c761270 */
[-C--:B------:R-:W-:Y:S01]  /*a720*/  IMAD R147, R147, R72.reuse, RZ ;  /* 0x0000004893937224 */ /* 0x080fe200078e02ff */
[----:B0-----:R-:W-:Y:S01]  /*a730*/  ISETP.LT.AND P1, PT, R143, UR4, !P0 ;  /* 0x000000048f007c0c */ /* 0x001fe2000c721270 */
[----:B------:R0:W-:Y:S01]  /*a740*/  @P2 STG.E.U16 desc[UR18][R32.64], R29 ;  /* 0x0000001d20002986 */ /* 0x0001e2000c101512 */
[C---:B-1----:R-:W-:Y:S01]  /*a750*/  ISETP.LT.AND P2, PT, R145.reuse, UR6, !P0 ;  /* 0x0000000691007c0c */ /* 0x042fe2000c741270 */
[----:B------:R-:W-:Y:S01]  /*a760*/  IMAD R145, R145, R72, RZ ;  /* 0x0000004891917224 */ /* 0x000fe200078e02ff */
[----:B--2---:R-:W-:Y:S01]  /*a770*/  LEA R34, P5, R147, R28, 0x1 ;  /* 0x0000001c93227211 */ /* 0x004fe200078a08ff */
[----:B------:R-:W-:Y:S01]  /*a780*/  IMAD R143, R143, R72, RZ ;  /* 0x000000488f8f7224 */ /* 0x000fe200078e02ff */
[----:B------:R-:W1:Y:S01]  /*a790*/  LDCU UR4, c[0x0][0x39c] ;  /* 0x00007380ff0477ac */ /* 0x000e620008000800 */
[----:B----4-:R-:W-:-:S02]  /*a7a0*/  PRMT R41, R20, 0x7632, R41 ;  /* 0x0000763214297816 */ /* 0x010fc40000000029 */
[----:B-----5:R-:W-:Y:S01]  /*a7b0*/  LEA R30, P6, R145, R28, 0x1 ;  /* 0x0000001c911e7211 */ /* 0x020fe200078c08ff */
[----:B------:R-:W2:Y:S01]  /*a7c0*/  LDCU UR5, c[0x0][0x39c] ;  /* 0x00007380ff0577ac */ /* 0x000ea20008000800 */
[----:B------:R-:W-:Y:S02]  /*a7d0*/  LEA.HI.X.SX32 R35, R147, R0, 0x1, P5 ;  /* 0x0000000093237211 */ /* 0x000fe400028f0eff */
[----:B0-----:R-:W-:Y:S01]  /*a7e0*/  LEA R32, P5, R143, R28, 0x1 ;  /* 0x0000001c8f207211 */ /* 0x001fe200078a08ff */
[C---:B------:R-:W-:Y:S01]  /*a7f0*/  IMAD R29, R142.reuse, R72, RZ ;  /* 0x000000488e1d7224 */ /* 0x040fe200078e02ff */
[-C--:B------:R-:W-:Y:S01]  /*a800*/  LEA.HI.X.SX32 R31, R145, R0.reuse, 0x1, P6 ;  /* 0x00000000911f7211 */ /* 0x080fe200030f0eff */
[----:B------:R0:W-:Y:S01]  /*a810*/  @P3 STG.E.U16 desc[UR18][R34.64], R20 ;  /* 0x0000001422003986 */ /* 0x0001e2000c101512 */
[----:B------:R-:W-:Y:S01]  /*a820*/  LEA.HI.X.SX32 R33, R143, R0, 0x1, P5 ;  /* 0x000000008f217211 */ /* 0x000fe200028f0eff */
[----:B------:R-:W3:Y:S01]  /*a830*/  LDCU UR6, c[0x0][0x39c] ;  /* 0x00007380ff0677ac */ /* 0x000ee20008000800 */
[----:B------:R-:W-:Y:S01]  /*a840*/  ISETP.LT.AND P6, PT, R142, UR7, !P0 ;  /* 0x000000078e007c0c */ /* 0x000fe2000c7c1270 */
[----:B------:R4:W-:Y:S01]  /*a850*/  @P2 STG.E.U16 desc[UR18][R30.64], R41 ;  /* 0x000000291e002986 */ /* 0x0009e2000c101512 */
[----:B------:R-:W-:Y:S01]  /*a860*/  LOP3.LUT R2, R133, 0x44, RZ, 0xfc, !PT ;  /* 0x0000004485027812 */ /* 0x000fe200078efcff */
[----:B------:R-:W5:Y:S02]  /*a870*/  LDCU UR7, c[0x0][0x39c] ;  /* 0x00007380ff0777ac */ /* 0x000f640008000800 */
[----:B------:R3:W-:Y:S01]  /*a880*/  @P1 STG.E.U16 desc[UR18][R32.64], R21 ;  /* 0x0000001520001986 */ /* 0x0007e2000c101512 */
[----:B------:R-:W-:-:S02]  /*a890*/  LEA R40, P1, R29, R28, 0x1 ;  /* 0x0000001c1d287211 */ /* 0x000fc400078208ff */
[----:B------:R-:W-:Y:S01]  /*a8a0*/  ISETP.LT.AND P3, PT, R2, UR9, !P0 ;  /* 0x0000000902007c0c */ /* 0x000fe2000c761270 */
[C---:B0-----:R-:W-:Y:S01]  /*a8b0*/  IMAD R35, R134.reuse, R72, RZ ;  /* 0x0000004886237224 */ /* 0x041fe200078e02ff */
[----:B------:R-:W-:Y:S02]  /*a8c0*/  PRMT R2, R21, 0x7632, R2 ;  /* 0x0000763215027816 */ /* 0x000fe40000000002 */
[----:B--2---:R-:W-:Y:S01]  /*a8d0*/  ISETP.LT.AND P5, PT, R134, UR5, !P0 ;  /* 0x0000000586007c0c */ /* 0x004fe2000c7a1270 */
[----:B------:R-:W0:Y:S01]  /*a8e0*/  LDCU UR5, c[0x0][0x39c] ;  /* 0x00007380ff0577ac */ /* 0x000e220008000800 */
[----:B----4-:R-:W-:Y:S01]  /*a8f0*/  LEA.HI.X.SX32 R41, R29, R0, 0x1, P1 ;  /* 0x000000001d297211 */ /* 0x010fe200008f0eff */
[-C--:B------:R-:W-:Y:S01]  /*a900*/  IMAD R29, R140, R72.reuse, RZ ;  /* 0x000000488c1d7224 */ /* 0x080fe200078e02ff */
[C---:B-1----:R-:W-:Y:S01]  /*a910*/  ISETP.LT.AND P1, PT, R141.reuse, UR4, !P0 ;  /* 0x000000048d007c0c */ /* 0x042fe2000c721270 */
[----:B------:R-:W-:Y:S01]  /*a920*/  IMAD R141, R141, R72, RZ ;  /* 0x000000488d8d7224 */ /* 0x000fe200078e02ff */
[-C--:B------:R-:W-:Y:S01]  /*a930*/  LEA R30, P2, R35, R28.reuse, 0x1 ;  /* 0x0000001c231e7211 */ /* 0x080fe200078408ff */
[----:B------:R1:W-:Y:S01]  /*a940*/  @P6 STG.E.U16 desc[UR18][R40.64], R2 ;  /* 0x0000000228006986 */ /* 0x0003e2000c101512 */
[----:B---3--:R-:W-:Y:S01]  /*a950*/  PRMT R33, R22, 0x7632, R33 ;  /* 0x0000763216217816 */ /* 0x008fe20000000021 */
[----:B------:R-:W2:Y:S01]  /*a960*/  LDCU UR4, c[0x0][0x39c] ;  /* 0x00007380ff0477ac */ /* 0x000ea20008000800 */
[----:B------:R-:W-:-:S02]  /*a970*/  LEA R20, P6, R141, R28, 0x1 ;  /* 0x0000001c8d147211 */ /* 0x000fc400078c08ff */
[-C--:B------:R-:W-:Y:S02]  /*a980*/  LEA.HI.X.SX32 R31, R35, R0.reuse, 0x1, P2 ;  /* 0x00000000231f7211 */ /* 0x080fe400010f0eff */
[----:B------:R-:W-:Y:S02]  /*a990*/  LEA.HI.X.SX32 R21, R141, R0, 0x1, P6 ;  /* 0x000000008d157211 */ /* 0x000fe400030f0eff */
[----:B------:R-:W-:Y:S01]  /*a9a0*/  LOP3.LUT R35, R133, 0x40, RZ, 0xfc, !PT ;  /* 0x0000004085237812 */ /* 0x000fe200078efcff */
[----:B------:R3:W-:Y:S01]  /*a9b0*/  @P5 STG.E.U16 desc[UR18][R30.64], R22 ;  /* 0x000000161e005986 */ /* 0x0007e2000c101512 */
[----:B------:R-:W-:Y:S02]  /*a9c0*/  LEA R32, P5, R29, R28, 0x1 ;  /* 0x0000001c1d207211 */ /* 0x000fe400078a08ff */
[----:B------:R-:W-:Y:S01]  /*a9d0*/  ISETP.LT.AND P2, PT, R140, UR6, !P0 ;  /* 0x000000068c007c0c */ /* 0x000fe2000c741270 */
[----:B------:R4:W-:Y:S01]  /*a9e0*/  @P1 STG.E.U16 desc[UR18][R20.64], R33 ;  /* 0x0000002114001986 */ /* 0x0009e2000c101512 */
[C---:B-----5:R-:W-:Y:S01]  /*a9f0*/  ISETP.LT.AND P1, PT, R135.reuse, UR7, !P0 ;  /* 0x0000000787007c0c */ /* 0x060fe2000c721270 */
[----:B------:R-:W-:Y:S01]  /*aa00*/  IMAD R135, R135, R72, RZ ;  /* 0x0000004887877224 */ /* 0x000fe200078e02ff */
[----:B------:R-:W5:Y:S01]  /*aa10*/  LDCU UR6, c[0x0][0x39c] ;  /* 0x00007380ff0677ac */ /* 0x000f620008000800 */
[----:B------:R-:W-:-:S02]  /*aa20*/  PRMT R34, R23, 0x7632, R34 ;  /* 0x0000763217227816 */ /* 0x000fc40000000022 */
[----:B-1----:R-:W-:Y:S02]  /*aa30*/  LOP3.LUT R2, R133, 0x46, RZ, 0xfc, !PT ;  /* 0x0000004685027812 */ /* 0x002fe400078efcff */
[----:B---3--:R-:W-:Y:S02]  /*aa40*/  LEA R30, P6, R135, R28, 0x1 ;  /* 0x0000001c871e7211 */ /* 0x008fe400078c08ff */
[----:B----4-:R-:W-:Y:S01]  /*aa50*/  LEA.HI.X.SX32 R33, R29, R0, 0x1, P5 ;  /* 0x000000001d217211 */ /* 0x010fe200028f0eff */
[----:B------:R-:W-:Y:S01]  /*aa60*/  IMAD R29, R35, R72, RZ ;  /* 0x00000048231d7224 */ /* 0x000fe200078e02ff */
[----:B------:R-:W-:Y:S02]  /*aa70*/  LEA.HI.X.SX32 R31, R135, R0, 0x1, P6 ;  /* 0x00000000871f7211 */ /* 0x000fe400030f0eff */
[----:B--2---:R-:W-:Y:S01]  /*aa80*/  ISETP.LT.AND P5, PT, R35, UR4, !P0 ;  /* 0x0000000423007c0c */ /* 0x004fe2000c7a1270 */
[----:B------:R1:W-:Y:S01]  /*aa90*/  @P2 STG.E.U16 desc[UR18][R32.64], R23 ;  /* 0x0000001720002986 */ /* 0x0003e2000c101512 */
[C---:B------:R-:W-:Y:S01]  /*aaa0*/  LEA R20, P6, R29.reuse, R28, 0x1 ;  /* 0x0000001c1d147211 */ /* 0x040fe200078c08ff */
[----:B------:R-:W2:Y:S01]  /*aab0*/  LDCU UR4, c[0x0][0x39c] ;  /* 0x00007380ff0477ac */ /* 0x000ea20008000800 */
[----:B0-----:R-:W-:Y:S01]  /*aac0*/  ISETP.LT.AND P2, PT, R2, UR5, !P0 ;  /* 0x0000000502007c0c */ /* 0x001fe2000c741270 */
[----:B------:R0:W-:Y:S01]  /*aad0*/  @P1 STG.E.U16 desc[UR18][R30.64], R34 ;  /* 0x000000221e001986 */ /* 0x0001e2000c101512 */
[----:B------:R-:W-:Y:S01]  /*aae0*/  LEA.HI.X.SX32 R21, R29, R0, 0x1, P6 ;  /* 0x000000001d157211 */ /* 0x000fe200030f0eff */
[----:B------:R-:W-:Y:S01]  /*aaf0*/  IMAD R29, R72, 0x2, R29 ;  /* 0x00000002481d7824 */ /* 0x000fe200078e021d */
[----:B------:R-:W-:Y:S01]  /*ab00*/  LOP3.LUT R2, R133, 0x48, RZ, 0xfc, !PT ;  /* 0x0000004885027812 */ /* 0x000fe200078efcff */
[----:B------:R-:W3:Y:S03]  /*ab10*/  LDCU UR5, c[0x0][0x39c] ;  /* 0x00007380ff0577ac */ /* 0x000ee60008000800 */
[----:B-----5:R-:W-:Y:S01]  /*ab20*/  ISETP.LT.AND P1, PT, R2, UR6, !P0 ;  /* 0x0000000602007c0c */ /* 0x020fe2000c721270 */
[----:B-1----:R-:W-:Y:S01]  /*ab30*/  IMAD R33, R72, 0x2, R29 ;  /* 0x0000000248217824 */ /* 0x002fe200078e021d */
[----:B------:R1:W-:Y:S01]  /*ab40*/  @P5 STG.E.U16 desc[UR18][R20.64], R36 ;  /* 0x0000002414005986 */ /* 0x0003e2000c101512 */
[----:B------:R-:W-:Y:S01]  /*ab50*/  LEA R22, P5, R29, R28, 0x1 ;  /* 0x0000001c1d167211 */ /* 0x000fe200078a08ff */
[----:B------:R-:W4:Y:S01]  /*ab60*/  LDCU UR6, c[0x0][0x39c] ;  /* 0x00007380ff0677ac */ /* 0x000f220008000800 */
[----:B------:R-:W-:-:S02]  /*ab70*/  LOP3.LUT R2, R133, 0x4a, RZ, 0xfc, !PT ;  /* 0x0000004a85027812 */ /* 0x000fc400078efcff */
[----:B0-----:R-:W-:Y:S02]  /*ab80*/  LEA R30, P6, R33, R28, 0x1 ;  /* 0x0000001c211e7211 */ /* 0x001fe400078c08ff */
[-C--:B------:R-:W-:Y:S02]  /*ab90*/  LEA.HI.X.SX32 R23, R29, R0.reuse, 0x1, P5 ;  /* 0x000000001d177211 */ /* 0x080fe400028f0eff */
[----:B------:R-:W-:Y:S01]  /*aba0*/  LEA.HI.X.SX32 R31, R33, R0, 0x1, P6 ;  /* 0x00000000211f7211 */ /* 0x000fe200030f0eff */
[----:B------:R-:W-:Y:S01]  /*abb0*/  IMAD R33, R72, 0x2, R33 ;  /* 0x0000000248217824 */ /* 0x000fe200078e0221 */
[----:B--2---:R-:W-:Y:S01]  /*abc0*/  ISETP.LT.AND P5, PT, R2, UR4, !P0 ;  /* 0x0000000402007c0c */ /* 0x004fe2000c7a1270 */
[----:B------:R-:W0:Y:S01]  /*abd0*/  LDCU UR4, c[0x0][0x39c] ;  /* 0x00007380ff0477ac */ /* 0x000e220008000800 */
[----:B-1----:R-:W-:Y:S01]  /*abe0*/  PRMT R21, R36, 0x7632, R21 ;  /* 0x0000763224157816 */ /* 0x002fe20000000015 */
[----:B------:R-:W-:Y:S01]  /*abf0*/  IMAD R29, R72, 0x2, R33 ;  /* 0x00000002481d7824 */ /* 0x000fe200078e0221 */
[----:B------:R-:W-:-:S02]  /*ac00*/  LEA R20, P6, R33, R28, 0x1 ;  /* 0x0000001c21147211 */ /* 0x000fc400078c08ff */
[----:B------:R-:W-:Y:S01]  /*ac10*/  LOP3.LUT R2, R133, 0x4c, RZ, 0xfc, !PT ;  /* 0x0000004c85027812 */ /* 0x000fe200078efcff */
[----:B------:R1:W-:Y:S01]  /*ac20*/  @P4 STG.E.U16 desc[UR18][R22.64], R21 ;  /* 0x0000001516004986 */ /* 0x0003e2000c101512 */
[----:B------:R-:W-:Y:S02]  /*ac30*/  PRMT R32, R5, 0x7632, R32 ;  /* 0x0000763205207816 */ /* 0x000fe40000000020 */
[----:B---3--:R-:W-:Y:S01]  /*ac40*/  ISETP.LT.AND P4, PT, R2, UR5, !P0 ;  /* 0x0000000502007c0c */ /* 0x008fe2000c781270 */
[----:B------:R2:W-:Y:S01]  /*ac50*/  @P3 STG.E.U16 desc[UR18][R30.64], R37 ;  /* 0x000000251e003986 */ /* 0x0005e2000c101512 */
[C---:B------:R-:W-:Y:S01]  /*ac60*/  LOP3.LUT R2, R133.reuse, 0x4e, RZ, 0xfc, !PT ;  /* 0x0000004e85027812 */ /* 0x040fe200078efcff */
[----:B------:R-:W3:Y:S03]  /*ac70*/  LDCU UR5, c[0x0][0x39c] ;  /* 0x00007380ff0577ac */ /* 0x000ee60008000800 */
[----:B----4-:R-:W-:Y:S01]  /*ac80*/  ISETP.LT.AND P3, PT, R2, UR6, !P0 ;  /* 0x0000000602007c0c */ /* 0x010fe2000c761270 */
[----:B------:R-:W4:Y:S01]  /*ac90*/  LDCU UR6, c[0x0][0x39c] ;  /* 0x00007380ff0677ac */ /* 0x000f220008000800 */
[----:B------:R-:W-:-:S02]  /*aca0*/  LOP3.LUT R2, R133, 0x50, RZ, 0xfc, !PT ;  /* 0x0000005085027812 */ /* 0x000fc400078efcff */
[----:B-1----:R-:W-:Y:S02]  /*acb0*/  LEA.HI.X.SX32 R21, R33, R0, 0x1, P6 ;  /* 0x0000000021157211 */ /* 0x002fe400030f0eff */
[----:B------:R-:W-:Y:S02]  /*acc0*/  LEA R22, P6, R29, R28, 0x1 ;  /* 0x0000001c1d167211 */ /* 0x000fe400078c08ff */
[----:B--2---:R-:W-:Y:S02]  /*acd0*/  PRMT R31, R37, 0x7632, R31 ;  /* 0x00007632251f7816 */ /* 0x004fe4000000001f */
[----:B------:R-:W-:Y:S01]  /*ace0*/  LEA.HI.X.SX32 R23, R29, R0, 0x1, P6 ;  /* 0x000000001d177211 */ /* 0x000fe200030f0eff */
[----:B------:R-:W-:Y:S02]  /*acf0*/  IMAD R29, R72, 0x2, R29 ;  /* 0x00000002481d7824 */ /* 0x000fe400078e021d */
[----:B------:R1:W-:Y:S01]  /*ad00*/  @P2 STG.E.U16 desc[UR18][R20.64], R31 ;  /* 0x0000001f14002986 */ /* 0x0003e2000c101512 */
[----:B0-----:R-:W-:Y:S01]  /*ad10*/  ISETP.LT.AND P2, PT, R2, UR4, !P0 ;  /* 0x0000000402007c0c */ /* 0x001fe2000c741270 */
[----:B------:R-:W-:Y:S01]  /*ad20*/  IMAD R33, R72, 0x2, R29 ;  /* 0x0000000248217824 */ /* 0x000fe200078e021d */
[----:B------:R-:W0:Y:S01]  /*ad30*/  LDCU UR4, c[0x0][0x39c] ;  /* 0x00007380ff0477ac */ /* 0x000e220008000800 */
[----:B------:R-:W-:Y:S01]  /*ad40*/  @P1 STG.E.U16 desc[UR18][R22.64], R38 ;  /* 0x0000002616001986 */ /* 0x000fe2000c101512 */
[----:B------:R-:W-:-:S02]  /*ad50*/  LEA R30, P1, R29, R28, 0x1 ;  /* 0x0000001c1d1e7211 */ /* 0x000fc400078208ff */
[----:B------:R-:W-:Y:S02]  /*ad60*/  LOP3.LUT R2, R133, 0x52, RZ, 0xfc, !PT ;  /* 0x0000005285027812 */ /* 0x000fe400078efcff */
[----:B-1----:R-:W-:Y:S02]  /*ad70*/  LEA.HI.X.SX32 R31, R29, R0, 0x1, P1 ;  /* 0x000000001d1f7211 */ /* 0x002fe400008f0eff */
[----:B------:R-:W-:Y:S02]  /*ad80*/  PRMT R21, R38, 0x7632, R21 ;  /* 0x0000763226157816 */ /* 0x000fe40000000015 */
[----:B------:R-:W-:Y:S02]  /*ad90*/  LEA R20, P6, R33, R28, 0x1 ;  /* 0x0000001c21147211 */ /* 0x000fe400078c08ff */
[----:B---3--:R-:W-:Y:S01]  /*ada0*/  ISETP.LT.AND P1, PT, R2, UR5, !P0 ;  /* 0x0000000502007c0c */ /* 0x008fe2000c721270 */
[----:B------:R1:W-:Y:S01]  /*adb0*/  @P5 STG.E.U16 desc[UR18][R30.64], R21 ;  /* 0x000000151e005986 */ /* 0x0003e2000c101512 */
[C---:B------:R-:W-:Y:S01]  /*adc0*/  LOP3.LUT R2, R133.reuse, 0x54, RZ, 0xfc, !PT ;  /* 0x0000005485027812 */ /* 0x040fe200078efcff */
[----:B------:R-:W2:Y:S03]  /*add0*/  LDCU UR5, c[0x0][0x39c] ;  /* 0x00007380ff0577ac */ /* 0x000ea60008000800 */
[----:B----4-:R-:W-:Y:S01]  /*ade0*/  ISETP.LT.AND P5, PT, R2, UR6, !P0 ;  /* 0x0000000602007c0c */ /* 0x010fe2000c7a1270 */
[----:B------:R-:W3:Y:S01]  /*adf0*/  LDCU UR6, c[0x0][0x39c] ;  /* 0x00007380ff0677ac */ /* 0x000ee20008000800 */
[----:B------:R-:W-:-:S02]  /*ae00*/  LOP3.LUT R2, R133, 0x56, RZ, 0xfc, !PT ;  /* 0x0000005685027812 */ /* 0x000fc400078efcff */
[----:B-1----:R-:W-:Y:S01]  /*ae10*/  LEA.HI.X.SX32 R21, R33, R0, 0x1, P6 ;  /* 0x0000000021157211 */ /* 0x002fe200030f0eff */
[----:B------:R-:W-:-:S04]  /*ae20*/  IMAD R33, R72, 0x2, R33 ;  /* 0x0000000248217824 */ /* 0x000fc800078e0221 */
[----:B------:R-:W-:Y:S01]  /*ae30*/  IMAD R29, R72, 0x2, R33 ;  /* 0x00000002481d7824 */ /* 0x000fe200078e0221 */
[C---:B------:R-:W-:Y:S01]  /*ae40*/  LEA R22, P6, R33.reuse, R28, 0x1 ;  /* 0x0000001c21167211 */ /* 0x040fe200078c08ff */
[----:B------:R1:W-:Y:S01]  /*ae50*/  @P4 STG.E.U16 desc[UR18][R20.64], R39 ;  /* 0x0000002714004986 */ /* 0x0003e2000c101512 */
[----:B0-----:R-:W-:Y:S01]  /*ae60*/  ISETP.LT.AND P4, PT, R2, UR4, !P0 ;  /* 0x0000000402007c0c */ /* 0x001fe2000c781270 */
[----:B------:R-:W0:Y:S01]  /*ae70*/  LDCU UR4, c[0x0][0x39c] ;  /* 0x00007380ff0477ac */ /* 0x000e220008000800 */
[----:B------:R-:W-:Y:S02]  /*ae80*/  LEA.HI.X.SX32 R23, R33, R0, 0x1, P6 ;  /* 0x0000000021177211 */ /* 0x000fe400030f0eff */
[----:B------:R-:W-:Y:S02]  /*ae90*/  LEA R30, P6, R29, R28, 0x1 ;  /* 0x0000001c1d1e7211 */ /* 0x000fe400078c08ff */
[----:B------:R-:W-:Y:S02]  /*aea0*/  LOP3.LUT R2, R133, 0x58, RZ, 0xfc, !PT ;  /* 0x0000005885027812 */ /* 0x000fe400078efcff */
[----:B------:R-:W-:Y:S01]  /*aeb0*/  LEA.HI.X.SX32 R31, R29, R0, 0x1, P6 ;  /* 0x000000001d1f7211 */ /* 0x000fe200030f0eff */
[----:B------:R-:W-:Y:S01]  /*aec0*/  IMAD R29, R72, 0x2, R29 ;  /* 0x00000002481d7824 */ /* 0x000fe200078e021d */
[----:B-1----:R-:W-:-:S03]  /*aed0*/  PRMT R21, R39, 0x7632, R21 ;  /* 0x0000763227157816 */ /* 0x002fc60000000015 */
[----:B------:R-:W-:Y:S01]  /*aee0*/  IMAD R33, R72, 0x2, R29 ;  /* 0x0000000248217824 */ /* 0x000fe200078e021d */
[----:B------:R-:W1:Y:S04]  /*aef0*/  LDS.128 R36, [R3] ;  /* 0x0000000003247984 */ /* 0x000e680000000c00 */
[----:B------:R4:W-:Y:S01]  /*af00*/  @P3 STG.E.U16 desc[UR18][R22.64], R21 ;  /* 0x0000001516003986 */ /* 0x0009e2000c101512 */
[----:B--2---:R-:W-:Y:S01]  /*af10*/  ISETP.LT.AND P3, PT, R2, UR5, !P0 ;  /* 0x0000000502007c0c */ /* 0x004fe2000c761270 */
[----:B------:R-:W2:Y:S01]  /*af20*/  LDCU UR5, c[0x0][0x39c] ;  /* 0x00007380ff0577ac */ /* 0x000ea20008000800 */
[----:B------:R-:W-:Y:S01]  /*af30*/  LOP3.LUT R2, R133, 0x5a, RZ, 0xfc, !PT ;  /* 0x0000005a85027812 */ /* 0x000fe200078efcff */
[----:B------:R-:W-:Y:S01]  /*af40*/  @P2 STG.E.U16 desc[UR18][R30.64], R52 ;  /* 0x000000341e002986 */ /* 0x000fe2000c101512 */
[----:B------:R-:W-:-:S04]  /*af50*/  LEA R20, P2, R29, R28, 0x1 ;  /* 0x0000001c1d147211 */ /* 0x000fc800078408ff */
[----:B----4-:R-:W-:Y:S02]  /*af60*/  LEA.HI.X.SX32 R21, R29, R0, 0x1, P2 ;  /* 0x000000001d157211 */ /* 0x010fe400010f0eff */
[----:B------:R-:W-:Y:S02]  /*af70*/  PRMT R23, R52, 0x7632, R23 ;  /* 0x0000763234177816 */ /* 0x000fe40000000017 */
[----:B------:R-:W-:Y:S02]  /*af80*/  LEA R22, P6, R33, R28, 0x1 ;  /* 0x0000001c21167211 */ /* 0x000fe400078c08ff */
[----:B0-----:R-:W-:Y:S01]  /*af90*/  ISETP.LT.AND P2, PT, R2, UR4, !P0 ;  /* 0x0000000402007c0c */ /* 0x001fe2000c741270 */
[----:B------:R0:W-:Y:S01]  /*afa0*/  @P1 STG.E.U16 desc[UR18][R20.64], R23 ;  /* 0x0000001714001986 */ /* 0x0001e2000c101512 */
[C---:B------:R-:W-:Y:S01]  /*afb0*/  LOP3.LUT R2, R133.reuse, 0x5c, RZ, 0xfc, !PT ;  /* 0x0000005c85027812 */ /* 0x040fe200078efcff */
[----:B------:R-:W4:Y:S03]  /*afc0*/  LDCU UR4, c[0x0][0x39c] ;  /* 0x00007380ff0477ac */ /* 0x000f260008000800 */
[----:B---3--:R-:W-:Y:S01]  /*afd0*/  ISETP.LT.AND P1, PT, R2, UR6, !P0 ;  /* 0x0000000602007c0c */ /* 0x008fe2000c721270 */
[----:B------:R-:W3:Y:S01]  /*afe0*/  LDCU UR6, c[0x0][0x39c] ;  /* 0x00007380ff0677ac */ /* 0x000ee20008000800 */
[----:B------:R-:W-:-:S02]  /*aff0*/  LOP3.LUT R2, R133, 0x5e, RZ, 0xfc, !PT ;  /* 0x0000005e85027812 */ /* 0x000fc400078efcff */
[----:B0-----:R-:W-:Y:S01]  /*b000*/  LEA.HI.X.SX32 R23, R33, R0, 0x1, P6 ;  /* 0x0000000021177211 */ /* 0x001fe200030f0eff */
[----:B------:R-:W-:-:S04]  /*b010*/  IMAD R33, R72, 0x2, R33 ;  /* 0x0000000248217824 */ /* 0x000fc800078e0221 */
[----:B------:R-:W-:Y:S01]  /*b020*/  IMAD R29, R72, 0x2, R33 ;  /* 0x00000002481d7824 */ /* 0x000fe200078e0221 */
[C---:B------:R-:W-:Y:S01]  /*b030*/  LEA R30, P6, R33.reuse, R28, 0x1 ;  /* 0x0000001c211e7211 */ /* 0x040fe200078c08ff */
[----:B------:R0:W-:Y:S01]  /*b040*/  @P5 STG.E.U16 desc[UR18][R22.64], R53 ;  /* 0x0000003516005986 */ /* 0x0001e2000c101512 */
[----:B--2---:R-:W-:Y:S01]  /*b050*/  ISETP.LT.AND P5, PT, R2, UR5, !P0 ;  /* 0x0000000502007c0c */ /* 0x004fe2000c7a1270 */
[----:B------:R-:W2:Y:S01]  /*b060*/  LDCU UR5, c[0x0][0x39c] ;  /* 0x00007380ff0577ac */ /* 0x000ea20008000800 */
[----:B------:R-:W-:Y:S02]  /*b070*/  LEA.HI.X.SX32 R31, R33, R0, 0x1, P6 ;  /* 0x00000000211f7211 */ /* 0x000fe400030f0eff */
[----:B------:R-:W-:Y:S02]  /*b080*/  LEA R20, P6, R29, R28, 0x1 ;  /* 0x0000001c1d147211 */ /* 0x000fe400078c08ff */
[----:B------:R-:W-:Y:S02]  /*b090*/  LOP3.LUT R2, R133, 0x60, RZ, 0xfc, !PT ;  /* 0x0000006085027812 */ /* 0x000fe400078efcff */
[----:B------:R-:W-:Y:S01]  /*b0a0*/  LEA.HI.X.SX32 R21, R29, R0, 0x1, P6 ;  /* 0x000000001d157211 */ /* 0x000fe200030f0eff */
[----:B------:R-:W-:Y:S01]  /*b0b0*/  IMAD R29, R72, 0x2, R29 ;  /* 0x00000002481d7824 */ /* 0x000fe200078e021d */
[----:B0-----:R-:W-:-:S03]  /*b0c0*/  PRMT R23, R53, 0x7632, R23 ;  /* 0x0000763235177816 */ /* 0x001fc60000000017 */
[----:B------:R-:W-:Y:S02]  /*b0d0*/  IMAD R33, R72, 0x2, R29 ;  /* 0x0000000248217824 */ /* 0x000fe400078e021d */
[----:B------:R0:W-:Y:S01]  /*b0e0*/  @P4 STG.E.U16 desc[UR18][R30.64], R23 ;  /* 0x000000171e004986 */ /* 0x0001e2000c101512 */
[----:B----4-:R-:W-:Y:S01]  /*b0f0*/  ISETP.LT.AND P4, PT, R2, UR4, !P0 ;  /* 0x0000000402007c0c */ /* 0x010fe2000c781270 */
[----:B------:R-:W4:Y:S01]  /*b100*/  LDCU UR4, c[0x0][0x39c] ;  /* 0x00007380ff0477ac */ /* 0x000f220008000800 */
[----:B------:R-:W-:Y:S01]  /*b110*/  LOP3.LUT R2, R133, 0x62, RZ, 0xfc, !PT ;  /* 0x0000006285027812 */ /* 0x000fe200078efcff */
[----:B------:R5:W-:Y:S01]  /*b120*/  @P3 STG.E.U16 desc[UR18][R20.64], R54 ;  /* 0x0000003614003986 */ /* 0x000be2000c101512 */
[-C--:B------:R-:W-:Y:S02]  /*b130*/  LEA R22, P3, R29, R28.reuse, 0x1 ;  /* 0x0000001c1d167211 */ /* 0x080fe400078608ff */
[----:B0-----:R-:W-:Y:S02]  /*b140*/  LEA R30, P6, R33, R28, 0x1 ;  /* 0x0000001c211e7211 */ /* 0x001fe400078c08ff */
[----:B------:R-:W-:-:S02]  /*b150*/  LEA.HI.X.SX32 R23, R29, R0, 0x1, P3 ;  /* 0x000000001d177211 */ /* 0x000fc400018f0eff */
[----:B------:R-:W-:Y:S01]  /*b160*/  LEA.HI.X.SX32 R31, R33, R0, 0x1, P6 ;  /* 0x00000000211f7211 */ /* 0x000fe200030f0eff */
[----:B------:R-:W-:Y:S01]  /*b170*/  IMAD R33, R72, 0x2, R33 ;  /* 0x0000000248217824 */ /* 0x000fe200078e0221 */
[----:B-----5:R-:W-:Y:S02]  /*b180*/  PRMT R21, R54, 0x7632, R21 ;  /* 0x0000763236157816 */ /* 0x020fe40000000015 */
[----:B--2---:R-:W-:Y:S01]  /*b190*/  ISETP.LT.AND P3, PT, R2, UR5, !P0 ;  /* 0x0000000502007c0c */ /* 0x004fe2000c761270 */
[----:B------:R-:W-:Y:S01]  /*b1a0*/  IMAD R29, R72, 0x2, R33 ;  /* 0x00000002481d7824 */ /* 0x000fe200078e0221 */
[----:B------:R-:W-:Y:S01]  /*b1b0*/  LEA R20, P6, R33, R28, 0x1 ;  /* 0x0000001c21147211 */ /* 0x000fe200078c08ff */
[----:B------:R0:W-:Y:S01]  /*b1c0*/  @P2 STG.E.U16 desc[UR18][R22.64], R21 ;  /* 0x0000001516002986 */ /* 0x0001e2000c101512 */
[C---:B------:R-:W-:Y:S01]  /*b1d0*/  LOP3.LUT R2, R133.reuse, 0x64, RZ, 0xfc, !PT ;  /* 0x0000006485027812 */ /* 0x040fe200078efcff */
[----:B------:R-:W2:Y:S02]  /*b1e0*/  LDCU UR5, c[0x0][0x39c] ;  /* 0x00007380ff0577ac */ /* 0x000ea40008000800 */
[----:B------:R5:W-:Y:S01]  /*b1f0*/  @P1 STG.E.U16 desc[UR18][R30.64], R55 ;  /* 0x000000371e001986 */ /* 0x000be2000c101512 */
[----:B---3--:R-:W-:Y:S01]  /*b200*/  ISETP.LT.AND P2, PT, R2, UR6, !P0 ;  /* 0x0000000602007c0c */ /* 0x008fe2000c741270 */
[----:B------:R-:W3:Y:S01]  /*b210*/  LDCU UR6, c[0x0][0x39c] ;  /* 0x00007380ff0677ac */ /* 0x000ee20008000800 */
[----:B------:R-:W-:-:S04]  /*b220*/  LOP3.LUT R2, R133, 0x66, RZ, 0xfc, !PT ;  /* 0x0000006685027812 */ /* 0x000fc800078efcff */
[----:B----4-:R-:W-:Y:S01]  /*b230*/  ISETP.LT.AND P1, PT, R2, UR4, !P0 ;  /* 0x0000000402007c0c */ /* 0x010fe2000c721270 */
[----:B------:R-:W4:Y:S01]  /*b240*/  LDCU UR4, c[0x0][0x39c] ;  /* 0x00007380ff0477ac */ /* 0x000f220008000800 */
[----:B0-----:R-:W-:Y:S02]  /*b250*/  LEA.HI.X.SX32 R21, R33, R0, 0x1, P6 ;  /* 0x0000000021157211 */ /* 0x001fe400030f0eff */
[----:B------:R-:W-:Y:S02]  /*b260*/  LEA R22, P6, R29, R28, 0x1 ;  /* 0x0000001c1d167211 */ /* 0x000fe400078c08ff */
[----:B-----5:R-:W-:Y:S02]  /*b270*/  PRMT R31, R55, 0x7632, R31 ;  /* 0x00007632371f7816 */ /* 0x020fe4000000001f */
[----:B------:R-:W-:Y:S01]  /*b280*/  LEA.HI.X.SX32 R23, R29, R0, 0x1, P6 ;  /* 0x000000001d177211 */ /* 0x000fe200030f0eff */
[C---:B------:R-:W-:Y:S01]  /*b290*/  IMAD R29, R72.reuse, 0x2, R29 ;  /* 0x00000002481d7824 */ /* 0x040fe200078e021d */
[----:B------:R-:W-:Y:S01]  /*b2a0*/  LOP3.LUT R2, R133, 0x68, RZ, 0xfc, !PT ;  /* 0x0000006885027812 */ /* 0x000fe200078efcff */
[----:B------:R0:W-:Y:S02]  /*b2b0*/  @P5 STG.E.U16 desc[UR18][R20.64], R31 ;  /* 0x0000001f14005986 */ /* 0x0001e4000c101512 */
[----:B------:R-:W-:Y:S01]  /*b2c0*/  IMAD R33, R72, 0x2, R29 ;  /* 0x0000000248217824 */ /* 0x000fe200078e021d */
[----:B--2---:R-:W-:Y:S01]  /*b2d0*/  ISETP.LT.AND P5, PT, R2, UR5, !P0 ;  /* 0x0000000502007c0c */ /* 0x004fe2000c7a1270 */
[----:B------:R-:W-:Y:S01]  /*b2e0*/  @P4 STG.E.U16 desc[UR18][R22.64], R68 ;  /* 0x0000004416004986 */ /* 0x000fe2000c101512 */
[----:B------:R-:W-:Y:S01]  /*b2f0*/  LEA R30, P4, R29, R28, 0x1 ;  /* 0x0000001c1d1e7211 */ /* 0x000fe200078808ff */
[----:B------:R-:W2:Y:S01]  /*b300*/  LDCU UR5, c[0x0][0x39c] ;  /* 0x00007380ff0577ac */ /* 0x000ea20008000800 */
[----:B------:R-:W-:-:S02]  /*b310*/  LOP3.LUT R2, R133, 0x6a, RZ, 0xfc, !PT ;  /* 0x0000006a85027812 */ /* 0x000fc400078efcff */
[----:B0-----:R-:W-:Y:S02]  /*b320*/  LEA.HI.X.SX32 R31, R29, R0, 0x1, P4 ;  /* 0x000000001d1f7211 */ /* 0x001fe400020f0eff */
[----:B------:R-:W-:Y:S02]  /*b330*/  PRMT R21, R68, 0x7632, R21 ;  /* 0x0000763244157816 */ /* 0x000fe40000000015 */
[----:B------:R-:W-:Y:S02]  /*b340*/  LEA R20, P6, R33, R28, 0x1 ;  /* 0x0000001c21147211 */ /* 0x000fe400078c08ff */
[----:B----4-:R-:W-:Y:S01]  /*b350*/  ISETP.LT.AND P4, PT, R2, UR4, !P0 ;  /* 0x0000000402007c0c */ /* 0x010fe2000c781270 */
        /* <DEDUP_REMOVED lines=24> */
[----:B------:R-:W-:Y:S01]  /*b4e0*/  @P5 STG.E.U16 desc[UR18][R30.64], R70 ;  /* 0x000000461e005986 */ /* 0x000fe2000c101512 */
[----:B------:R-:W-:-:S04]  /*b4f0*/  LEA R20, P5, R29, R28, 0x1 ;  /* 0x0000001c1d147211 */ /* 0x000fc800078a08ff */
[----:B0-----:R-:W-:Y:S02]  /*b500*/  LEA.HI.X.SX32 R21, R29, R0, 0x1, P5 ;  /* 0x000000001d157211 */ /* 0x001fe400028f0eff */
[----:B------:R-:W-:Y:S02]  /*b510*/  PRMT R23, R70, 0x7632, R23 ;  /* 0x0000763246177816 */ /* 0x000fe40000000017 */
[----:B------:R-:W-:Y:S02]  /*b520*/  LEA R22, P6, R33, R28, 0x1 ;  /* 0x0000001c21167211 */ /* 0x000fe400078c08ff */
[----:B--2---:R-:W-:Y:S01]  /*b530*/  ISETP.LT.AND P5, PT, R2, UR5, !P0 ;  /* 0x0000000502007c0c */ /* 0x004fe2000c7a1270 */
[----:B------:R0:W-:Y:S01]  /*b540*/  @P4 STG.E.U16 desc[UR18][R20.64], R23 ;  /* 0x0000001714004986 */ /* 0x0001e2000c101512 */
[C---:B------:R-:W-:Y:S01]  /*b550*/  LOP3.LUT R2, R133.reuse, 0x74, RZ, 0xfc, !PT ;  /* 0x0000007485027812 */ /* 0x040fe200078efcff */
[----:B------:R-:W2:Y:S03]  /*b560*/  LDCU UR5, c[0x0][0x39c] ;  /* 0x00007380ff0577ac */ /* 0x000ea60008000800 */
        /* <DEDUP_REMOVED lines=8> */
[----:B----4-:R-:W-:Y:S01]  /*b5f0*/  ISETP.LT.AND P3, PT, R2, UR4, !P0 ;  /* 0x0000000402007c0c */ /* 0x010fe2000c761270 */
[----:B------:R-:W4:Y:S01]  /*b600*/  LDCU UR4, c[0x0][0x39c] ;  /* 0x00007380ff0477ac */ /* 0x000f220008000800 */
        /* <DEDUP_REMOVED lines=8> */
[----:B--2---:R-:W-:Y:S01]  /*b690*/  ISETP.LT.AND P2, PT, R2, UR5, !P0 ;  /* 0x0000000502007c0c */ /* 0x004fe2000c741270 */
[----:B------:R-:W2:Y:S01]  /*b6a0*/  LDCU UR5, c[0x0][0x39c] ;  /* 0x00007380ff0577ac */ /* 0x000ea20008000800 */
[----:B------:R-:W-:Y:S01]  /*b6b0*/  LOP3.LUT R2, R133, 0x7a, RZ, 0xfc, !PT ;  /* 0x0000007a85027812 */ /* 0x000fe200078efcff */
[----:B-1----:R1:W-:Y:S01]  /*b6c0*/  @P1 STG.E.U16 desc[UR18][R20.64], R36 ;  /* 0x0000002414001986 */ /* 0x0023e2000c101512 */
[-C--:B------:R-:W-:Y:S02]  /*b6d0*/  LEA R22, P1, R29, R28.reuse, 0x1 ;  /* 0x0000001c1d167211 */ /* 0x080fe400078208ff */
[----:B0-----:R-:W-:Y:S02]  /*b6e0*/  LEA R30, P6, R33, R28, 0x1 ;  /* 0x0000001c211e7211 */ /* 0x001fe400078c08ff */
[----:B------:R-:W-:-:S02]  /*b6f0*/  LEA.HI.X.SX32 R23, R29, R0, 0x1, P1 ;  /* 0x000000001d177211 */ /* 0x000fc400008f0eff */
[----:B------:R-:W-:Y:S01]  /*b700*/  LEA.HI.X.SX32 R31, R33, R0, 0x1, P6 ;  /* 0x00000000211f7211 */ /* 0x000fe200030f0eff */
[----:B------:R-:W-:Y:S01]  /*b710*/  IMAD R33, R72, 0x2, R33 ;  /* 0x0000000248217824 */ /* 0x000fe200078e0221 */
[----:B-1----:R-:W-:Y:S02]  /*b720*/  PRMT R21, R36, 0x7632, R21 ;  /* 0x0000763224157816 */ /* 0x002fe40000000015 */
[----:B----4-:R-:W-:Y:S01]  /*b730*/  ISETP.LT.AND P1, PT, R2, UR4, !P0 ;  /* 0x0000000402007c0c */ /* 0x010fe2000c721270 */
[----:B------:R-:W-:Y:S01]  /*b740*/  IMAD R29, R72, 0x2, R33 ;  /* 0x00000002481d7824 */ /* 0x000fe200078e0221 */
[----:B------:R-:W-:Y:S01]  /*b750*/  LEA R20, P6, R33, R28, 0x1 ;  /* 0x0000001c21147211 */ /* 0x000fe200078c08ff */
[----:B------:R0:W-:Y:S01]  /*b760*/  @P5 STG.E.U16 desc[UR18][R22.64], R21 ;  /* 0x0000001516005986 */ /* 0x0001e2000c101512 */
[C---:B------:R-:W-:Y:S01]  /*b770*/  LOP3.LUT R2, R133.reuse, 0x7c, RZ, 0xfc, !PT ;  /* 0x0000007c85027812 */ /* 0x040fe200078efcff */
[----:B------:R-:W1:Y:S02]  /*b780*/  LDCU UR4, c[0x0][0x39c] ;  /* 0x00007380ff0477ac */ /* 0x000e640008000800 */
[----:B------:R4:W-:Y:S01]  /*b790*/  @P4 STG.E.U16 desc[UR18][R30.64], R37 ;  /* 0x000000251e004986 */ /* 0x0009e2000c101512 */
[----:B---3--:R-:W-:Y:S01]  /*b7a0*/  ISETP.LT.AND P5, PT, R2, UR6, !P0 ;  /* 0x0000000602007c0c */ /* 0x008fe2000c7a1270 */
[----:B------:R-:W3:Y:S01]  /*b7b0*/  LDCU UR6, c[0x0][0x39c] ;  /* 0x00007380ff0677ac */ /* 0x000ee20008000800 */
[----:B------:R-:W-:-:S04]  /*b7c0*/  LOP3.LUT R2, R133, 0x7e, RZ, 0xfc, !PT ;  /* 0x0000007e85027812 */ /* 0x000fc800078efcff */
[----:B--2---:R-:W-:Y:S01]  /*b7d0*/  ISETP.LT.AND P4, PT, R2, UR5, !P0 ;  /* 0x0000000502007c0c */ /* 0x004fe2000c781270 */
[----:B------:R-:W2:Y:S01]  /*b7e0*/  LDCU UR5, c[0x0][0x39c] ;  /* 0x00007380ff0577ac */ /* 0x000ea20008000800 */
[----:B0-----:R-:W-:Y:S02]  /*b7f0*/  LEA.HI.X.SX32 R21, R33, R0, 0x1, P6 ;  /* 0x0000000021157211 */ /* 0x001fe400030f0eff */
[----:B------:R-:W-:Y:S02]  /*b800*/  LEA R22, P6, R29, R28, 0x1 ;  /* 0x0000001c1d167211 */ /* 0x000fe400078c08ff */
[----:B----4-:R-:W-:Y:S02]  /*b810*/  PRMT R31, R37, 0x7632, R31 ;  /* 0x00007632251f7816 */ /* 0x010fe4000000001f */
[----:B------:R-:W-:Y:S01]  /*b820*/  LEA.HI.X.SX32 R23, R29, R0, 0x1, P6 ;  /* 0x000000001d177211 */ /* 0x000fe200030f0eff */
[C---:B------:R-:W-:Y:S01]  /*b830*/  IMAD R29, R72.reuse, 0x2, R29 ;  /* 0x00000002481d7824 */ /* 0x040fe200078e021d */
[----:B------:R-:W-:Y:S01]  /*b840*/  LOP3.LUT R2, R133, 0x80, RZ, 0xfc, !PT ;  /* 0x0000008085027812 */ /* 0x000fe200078efcff */
[----:B------:R0:W-:Y:S02]  /*b850*/  @P3 STG.E.U16 desc[UR18][R20.64], R31 ;  /* 0x0000001f14003986 */ /* 0x0001e4000c101512 */
[----:B------:R-:W-:Y:S01]  /*b860*/  IMAD R33, R72, 0x2, R29 ;  /* 0x0000000248217824 */ /* 0x000fe200078e021d */
[----:B-1----:R-:W-:Y:S01]  /*b870*/  ISETP.LT.AND P3, PT, R2, UR4, !P0 ;  /* 0x0000000402007c0c */ /* 0x002fe2000c761270 */
[----:B------:R-:W-:Y:S01]  /*b880*/  @P2 STG.E.U16 desc[UR18][R22.64], R38 ;  /* 0x0000002616002986 */ /* 0x000fe2000c101512 */
[----:B------:R-:W-:Y:S01]  /*b890*/  LEA R30, P2, R29, R28, 0x1 ;  /* 0x0000001c1d1e7211 */ /* 0x000fe200078408ff */
[----:B------:R-:W1:Y:S01]  /*b8a0*/  LDCU UR4, c[0x0][0x39c] ;  /* 0x00007380ff0477ac */ /* 0x000e620008000800 */
[----:B------:R-:W-:-:S02]  /*b8b0*/  LOP3.LUT R2, R133, 0x82, RZ, 0xfc, !PT ;  /* 0x0000008285027812 */ /* 0x000fc400078efcff */
        /* <DEDUP_REMOVED lines=15> */
[----:B-1----:R-:W-:Y:S01]  /*b9b0*/  ISETP.LT.AND P5, PT, R2, UR4, !P0 ;  /* 0x0000000402007c0c */ /* 0x002fe2000c7a1270 */
[----:B------:R-:W1:Y:S01]  /*b9c0*/  LDCU UR4, c[0x0][0x39c] ;  /* 0x00007380ff0477ac */ /* 0x000e620008000800 */
        /* <DEDUP_REMOVED lines=11> */
[----:B------:R-:W-:Y:S01]  /*ba80*/  @P3 STG.E.U16 desc[UR18][R30.64], R48 ;  /* 0x000000301e003986 */ /* 0x000fe2000c101512 */
[----:B------:R-:W-:-:S04]  /*ba90*/  LEA R20, P3, R29, R28, 0x1 ;  /* 0x0000001c1d147211 */ /* 0x000fc800078608ff */
[----:B0-----:R-:W-:Y:S02]  /*baa0*/  LEA.HI.X.SX32 R21, R29, R0, 0x1, P3 ;  /* 0x000000001d157211 */ /* 0x001fe400018f0eff */
[----:B------:R-:W-:Y:S02]  /*bab0*/  PRMT R23, R48, 0x7632, R23 ;  /* 0x0000763230177816 */ /* 0x000fe40000000017 */
[----:B------:R-:W-:Y:S02]  /*bac0*/  LEA R22, P6, R33, R28, 0x1 ;  /* 0x0000001c21167211 */ /* 0x000fe400078c08ff */
[----:B-1----:R-:W-:Y:S01]  /*bad0*/  ISETP.LT.AND P3, PT, R2, UR4, !P0 ;  /* 0x0000000402007c0c */ /* 0x002fe2000c761270 */
[----:B------:R0:W-:Y:S01]  /*bae0*/  @P2 STG.E.U16 desc[UR18][R20.64], R23 ;  /* 0x0000001714002986 */ /* 0x0001e2000c101512 */
[C---:B------:R-:W-:Y:S01]  /*baf0*/  LOP3.LUT R2, R133.reuse, 0x8c, RZ, 0xfc, !PT ;  /* 0x0000008c85027812 */ /* 0x040fe200078efcff */
[----:B------:R-:W1:Y:S03]  /*bb00*/  LDCU UR4, c[0x0][0x39c] ;  /* 0x00007380ff0477ac */ /* 0x000e660008000800 */
        /* <DEDUP_REMOVED lines=18> */
[----:B-1----:R-:W-:Y:S01]  /*bc30*/  ISETP.LT.AND P5, PT, R2, UR4, !P0 ;  /* 0x0000000402007c0c */ /* 0x002fe2000c7a1270 */
[----:B------:R-:W1:Y:S01]  /*bc40*/  LDCU UR4, c[0x0][0x39c] ;  /* 0x00007380ff0477ac */ /* 0x000e620008000800 */
[----:B------:R-:W-:Y:S01]  /*bc50*/  LOP3.LUT R2, R133, 0x92, RZ, 0xfc, !PT ;  /* 0x0000009285027812 */ /* 0x000fe200078efcff */
[----:B------:R4:W-:Y:S01]  /*bc60*/  @P4 STG.E.U16 desc[UR18][R20.64], R50 ;  /* 0x0000003214004986 */ /* 0x0009e2000c101512 */
[-C--:B------:R-:W-:Y:S02]  /*bc70*/  LEA R22, P4, R29, R28.reuse, 0x1 ;  /* 0x0000001c1d167211 */ /* 0x080fe400078808ff */
[----:B0-----:R-:W-:Y:S02]  /*bc80*/  LEA R30, P6, R33, R28, 0x1 ;  /* 0x0000001c211e7211 */ /* 0x001fe400078c08ff */
[----:B------:R-:W-:-:S02]  /*bc90*/  LEA.HI.X.SX32 R23, R29, R0, 0x1, P4 ;  /* 0x000000001d177211 */ /* 0x000fc400020f0eff */
[----:B------:R-:W-:Y:S01]  /*bca0*/  LEA.HI.X.SX32 R31, R33, R0, 0x1, P6 ;  /* 0x00000000211f7211 */ /* 0x000fe200030f0eff */
[----:B------:R-:W-:Y:S01]  /*bcb0*/  IMAD R33, R72, 0x2, R33 ;  /* 0x0000000248217824 */ /* 0x000fe200078e0221 */
[----:B----4-:R-:W-:Y:S02]  /*bcc0*/  PRMT R21, R50, 0x7632, R21 ;  /* 0x0000763232157816 */ /* 0x010fe40000000015 */
        /* <DEDUP_REMOVED lines=10> */
[----:B-1----:R-:W-:Y:S01]  /*bd70*/  ISETP.LT.AND P2, PT, R2, UR4, !P0 ;  /* 0x0000000402007c0c */ /* 0x002fe2000c741270 */
[----:B------:R-:W1:Y:S01]  /*bd80*/  LDCU UR4, c[0x0][0x39c] ;  /* 0x00007380ff0477ac */ /* 0x000e620008000800 */
        /* <DEDUP_REMOVED lines=78> */
[----:B-1----:R-:W-:Y:S01]  /*c270*/  ISETP.LT.AND P2, PT, R2, UR4, !P0 ;  /* 0x0000000402007c0c */ /* 0x002fe2000c741270 */
        /* <DEDUP_REMOVED lines=13> */
[----:B------:R-:W-:Y:S01]  /*c350*/  LOP3.LUT R2, R133, 0xb0, RZ, 0xfc, !PT ;  /* 0x000000b085027812 */ /* 0x000fe200078efcff */
[----:B------:R0:W-:Y:S01]  /*c360*/  @P4 STG.E.U16 desc[UR18][R20.64], R32 ;  /* 0x0000002014004986 */ /* 0x0001e2000c101512 */
[----:B------:R-:W-:Y:S01]  /*c370*/  LEA.HI.X.SX32 R23, R29, R0, 0x1, P6 ;  /* 0x000000001d177211 */ /* 0x000fe200030f0eff */
[----:B------:R-:W-:Y:S01]  /*c380*/  IMAD R29, R72, 0x2, R29 ;  /* 0x00000002481d7824 */ /* 0x000fe200078e021d */
[----:B-1----:R-:W-:Y:S01]  /*c390*/  ISETP.LT.AND P4, PT, R2, UR4, !P0 ;  /* 0x0000000402007c0c */ /* 0x002fe2000c781270 */
[----:B------:R-:W1:Y:S01]  /*c3a0*/  LDCU UR4, c[0x0][0x39c] ;  /* 0x00007380ff0477ac */ /* 0x000e620008000800 */
[----:B------:R-:W-:Y:S01]  /*c3b0*/  LOP3.LUT R2, R133, 0xb2, RZ, 0xfc, !PT ;  /* 0x000000b285027812 */ /* 0x000fe200078efcff */
[----:B------:R-:W-:Y:S01]  /*c3c0*/  @P3 STG.E.U16 desc[UR18][R22.64], R6 ;  /* 0x0000000616003986 */ /* 0x000fe2000c101512 */
[----:B------:R-:W-:Y:S01]  /*c3d0*/  LEA R4, P3, R29, R28, 0x1 ;  /* 0x0000001c1d047211 */ /* 0x000fe200078608ff */
[----:B----4-:R-:W-:-:S03]  /*c3e0*/  IMAD R31, R72, 0x2, R29 ;  /* 0x00000002481f7824 */ /* 0x010fc600078e021d */
[----:B------:R-:W-:Y:S02]  /*c3f0*/  LEA.HI.X.SX32 R5, R29, R0, 0x1, P3 ;  /* 0x000000001d057211 */ /* 0x000fe400018f0eff */
[----:B0-----:R-:W-:Y:S02]  /*c400*/  PRMT R21, R6, 0x7632, R21 ;  /* 0x0000763206157816 */ /* 0x001fe40000000015 */
        /* <DEDUP_REMOVED lines=25> */
[-C--:B------:R-:W-:Y:S01]  /*c5a0*/  LEA R20, P6, R31, R28.reuse, 0x1 ;  /* 0x0000001c1f147211 */ /* 0x080fe200078c08ff */
[----:B------:R4:W-:Y:S01]  /*c5b0*/  @P4 STG.E.U16 desc[UR18][R4.64], R8 ;  /* 0x0000000804004986 */ /* 0x0009e2000c101512 */
[----:B------:R-:W-:Y:S02]  /*c5c0*/  LEA R6, P4, R29, R28, 0x1 ;  /* 0x0000001c1d067211 */ /* 0x000fe400078808ff */
[----:B------:R-:W-:Y:S02]  /*c5d0*/  LOP3.LUT R2, R133, 0xba, RZ, 0xfc, !PT ;  /* 0x000000ba85027812 */ /* 0x000fe400078efcff */
[----:B------:R-:W-:-:S02]  /*c5e0*/  LEA.HI.X.SX32 R7, R29, R0, 0x1, P4 ;  /* 0x000000001d077211 */ /* 0x000fc400020f0eff */
[----:B-1----:R-:W-:Y:S01]  /*c5f0*/  ISETP.LT.AND P4, PT, R2, UR4, !P0 ;  /* 0x0000000402007c0c */ /* 0x002fe2000c781270 */
[----:B------:R-:W1:Y:S01]  /*c600*/  LDCU UR4, c[0x0][0x39c] ;  /* 0x00007380ff0477ac */ /* 0x000e620008000800 */
[----:B0-----:R-:W-:Y:S01]  /*c610*/  LEA.HI.X.SX32 R21, R31, R0, 0x1, P6 ;  /* 0x000000001f157211 */ /* 0x001fe200030f0eff */
[----:B------:R-:W-:Y:S01]  /*c620*/  IMAD R31, R72, 0x2, R31 ;  /* 0x00000002481f7824 */ /* 0x000fe200078e021f */
[----:B------:R-:W-:Y:S02]  /*c630*/  LOP3.LUT R2, R133, 0xbc, RZ, 0xfc, !PT ;  /* 0x000000bc85027812 */ /* 0x000fe400078efcff */
[----:B----4-:R-:W-:Y:S01]  /*c640*/  PRMT R5, R8, 0x7632, R5 ;  /* 0x0000763208057816 */ /* 0x010fe20000000005 */
[----:B------:R-:W-:Y:S01]  /*c650*/  IMAD R23, R72, 0x2, R31 ;  /* 0x0000000248177824 */ /* 0x000fe200078e021f */
[----:B------:R-:W-:Y:S02]  /*c660*/  LEA R4, P6, R31, R28, 0x1 ;  /* 0x0000001c1f047211 */ /* 0x000fe400078c08ff */
[----:B------:R-:W-:Y:S01]  /*c670*/  PRMT R22, R9, 0x7632, R22 ;  /* 0x0000763209167816 */ /* 0x000fe20000000016 */
[----:B------:R0:W-:Y:S01]  /*c680*/  @P3 STG.E.U16 desc[UR18][R6.64], R5 ;  /* 0x0000000506003986 */ /* 0x0001e2000c101512 */
[----:B---3--:R-:W-:Y:S01]  /*c690*/  ISETP.LT.AND P3, PT, R2, UR6, !P0 ;  /* 0x0000000602007c0c */ /* 0x008fe2000c761270 */
[----:B------:R-:W3:Y:S01]  /*c6a0*/  LDCU UR6, c[0x0][0x39c] ;  /* 0x00007380ff0677ac */ /* 0x000ee20008000800 */
[C---:B------:R-:W-:Y:S01]  /*c6b0*/  LOP3.LUT R2, R133.reuse, 0xbe, RZ, 0xfc, !PT ;  /* 0x000000be85027812 */ /* 0x040fe200078efcff */
[----:B------:R4:W-:Y:S03]  /*c6c0*/  @P2 STG.E.U16 desc[UR18][R20.64], R9 ;  /* 0x0000000914002986 */ /* 0x0009e6000c101512 */
[----:B--2---:R-:W-:Y:S01]  /*c6d0*/  ISETP.LT.AND P2, PT, R2, UR5, !P0 ;  /* 0x0000000502007c0c */ /* 0x004fe2000c741270 */
[----:B------:R-:W2:Y:S01]  /*c6e0*/  LDCU UR5, c[0x0][0x39c] ;  /* 0x00007380ff0577ac */ /* 0x000ea20008000800 */
[----:B------:R-:W-:-:S02]  /*c6f0*/  LOP3.LUT R2, R133, 0xc0, RZ, 0xfc, !PT ;  /* 0x000000c085027812 */ /* 0x000fc400078efcff */
[----:B0-----:R-:W-:Y:S02]  /*c700*/  LEA.HI.X.SX32 R5, R31, R0, 0x1, P6 ;  /* 0x000000001f057211 */ /* 0x001fe400030f0eff */
[----:B------:R-:W-:-:S03]  /*c710*/  LEA R6, P6, R23, R28, 0x1 ;  /* 0x0000001c17067211 */ /* 0x000fc600078c08ff */
        /* <DEDUP_REMOVED lines=38> */
[----:B------:R-:W-:-:S04]  /*c980*/  LEA R4, P1, R23, R28, 0x1 ;  /* 0x0000001c17047211 */ /* 0x000fc800078208ff */
[----:B0-----:R-:W-:Y:S02]  /*c990*/  LEA.HI.X.SX32 R5, R23, R0, 0x1, P1 ;  /* 0x0000000017057211 */ /* 0x001fe400008f0eff */
[----:B------:R-:W-:Y:S02]  /*c9a0*/  PRMT R7, R12, 0x7632, R7 ;  /* 0x000076320c077816 */ /* 0x000fe40000000007 */
[----:B------:R-:W-:Y:S02]  /*c9b0*/  LEA R6, P6, R11, R28, 0x1 ;  /* 0x0000001c0b067211 */ /* 0x000fe400078c08ff */
[----:B-1----:R-:W-:Y:S01]  /*c9c0*/  ISETP.LT.AND P1, PT, R2, UR4, !P0 ;  /* 0x0000000402007c0c */ /* 0x002fe2000c721270 */
[----:B------:R0:W-:Y:S01]  /*c9d0*/  @P5 STG.E.U16 desc[UR18][R4.64], R7 ;  /* 0x0000000704005986 */ /* 0x0001e2000c101512 */
[C---:B------:R-:W-:Y:S01]  /*c9e0*/  LOP3.LUT R2, R133.reuse, 0xcc, RZ, 0xfc, !PT ;  /* 0x000000cc85027812 */ /* 0x040fe200078efcff */
[----:B------:R-:W1:Y:S01]  /*c9f0*/  LDCU UR4, c[0x0][0x39c] ;  /* 0x00007380ff0477ac */ /* 0x000e620008000800 */
[----:B----4-:R-:W-:-:S02]  /*ca00*/  LOP3.LUT R12, R133, 0xfe, RZ, 0xfc, !PT ;  /* 0x000000fe850c7812 */ /* 0x010fc400078efcff */
[----:B---3--:R-:W-:Y:S01]  /*ca10*/  ISETP.LT.AND P5, PT, R2, UR6, !P0 ;  /* 0x0000000602007c0c */ /* 0x008fe2000c7a1270 */
[----:B------:R-:W3:Y:S01]  /*ca20*/  LDCU UR6, c[0x0][0x39c] ;  /* 0x00007380ff0677ac */ /* 0x000ee20008000800 */
[----:B------:R-:W-:Y:S02]  /*ca30*/  LOP3.LUT R2, R133, 0xce, RZ, 0xfc, !PT ;  /* 0x000000ce85027812 */ /* 0x000fe400078efcff */
        /* <DEDUP_REMOVED lines=22> */
[----:B----4-:R-:W-:Y:S01]  /*cba0*/  PRMT R5, R14, 0x7632, R5 ;  /* 0x000076320e057816 */ /* 0x010fe20000000005 */
[----:B------:R0:W4:Y:S01]  /*cbb0*/  LDS.128 R20, [R3+0x1000] ;  /* 0x0010000003147984 */ /* 0x0001220000000c00 */
[----:B------:R-:W-:Y:S01]  /*cbc0*/  LEA.HI.X.SX32 R9, R11, R0, 0x1, P6 ;  /* 0x000000000b097211 */ /* 0x000fe200030f0eff */
[----:B------:R-:W-:Y:S01]  /*cbd0*/  IMAD R11, R72, 0x2, R11 ;  /* 0x00000002480b7824 */ /* 0x000fe200078e020b */
[----:B--2---:R-:W-:Y:S01]  /*cbe0*/  ISETP.LT.AND P2, PT, R2, UR5, !P0 ;  /* 0x0000000502007c0c */ /* 0x004fe2000c741270 */
[----:B------:R-:W2:Y:S01]  /*cbf0*/  LDCU UR5, c[0x0][0x39c] ;  /* 0x00007380ff0577ac */ /* 0x000ea20008000800 */
[----:B------:R-:W-:Y:S01]  /*cc00*/  LOP3.LUT R2, R133, 0xd4, RZ, 0xfc, !PT ;  /* 0x000000d485027812 */ /* 0x000fe200078efcff */
[----:B------:R5:W-:Y:S01]  /*cc10*/  @P1 STG.E.U16 desc[UR18][R6.64], R5 ;  /* 0x0000000506001986 */ /* 0x000be2000c101512 */
[----:B------:R-:W-:Y:S01]  /*cc20*/  LEA R4, P6, R11, R28, 0x1 ;  /* 0x0000001c0b047211 */ /* 0x000fe200078c08ff */
[----:B------:R-:W-:Y:S01]  /*cc30*/  IMAD R13, R72, 0x2, R11 ;  /* 0x00000002480d7824 */ /* 0x000fe200078e020b */
[----:B---3--:R-:W-:Y:S01]  /*cc40*/  ISETP.LT.AND P1, PT, R2, UR6, !P0 ;  /* 0x0000000602007c0c */ /* 0x008fe2000c721270 */
[----:B------:R3:W-:Y:S01]  /*cc50*/  @P5 STG.E.U16 desc[UR18][R8.64], R15 ;  /* 0x0000000f08005986 */ /* 0x0007e2000c101512 */
[----:B------:R-:W-:Y:S01]  /*cc60*/  LOP3.LUT R2, R133, 0xd6, RZ, 0xfc, !PT ;  /* 0x000000d685027812 */ /* 0x000fe200078efcff */
[----:B------:R-:W4:Y:S01]  /*cc70*/  LDCU UR6, c[0x0][0x39c] ;  /* 0x00007380ff0677ac */ /* 0x000f220008000800 */
[----:B0-----:R-:W-:-:S02]  /*cc80*/  PRMT R3, R26, 0x7632, R3 ;  /* 0x000076321a037816 */ /* 0x001fc40000000003 */
[----:B-1----:R-:W-:Y:S01]  /*cc90*/  ISETP.LT.AND P5, PT, R2, UR4, !P0 ;  /* 0x0000000402007c0c */ /* 0x002fe2000c7a1270 */
[----:B------:R-:W0:Y:S01]  /*cca0*/  LDCU UR4, c[0x0][0x39c] ;  /* 0x00007380ff0477ac */ /* 0x000e220008000800 */
[----:B------:R-:W-:Y:S02]  /*ccb0*/  LOP3.LUT R2, R133, 0xd8, RZ, 0xfc, !PT ;  /* 0x000000d885027812 */ /* 0x000fe400078efcff */
[----:B-----5:R-:W-:Y:S02]  /*ccc0*/  LEA.HI.X.SX32 R5, R11, R0, 0x1, P6 ;  /* 0x000000000b057211 */ /* 0x020fe400030f0eff */
[----:B------:R-:W-:Y:S02]  /*ccd0*/  LEA R6, P6, R13, R28, 0x1 ;  /* 0x0000001c0d067211 */ /* 0x000fe400078c08ff */
[----:B---3--:R-:W-:Y:S02]  /*cce0*/  PRMT R9, R15, 0x7632, R9 ;  /* 0x000076320f097816 */ /* 0x008fe40000000009 */
[----:B------:R-:W-:Y:S01]  /*ccf0*/  LEA.HI.X.SX32 R7, R13, R0, 0x1, P6 ;  /* 0x000000000d077211 */ /* 0x000fe200030f0eff */
[----:B------:R-:W-:-:S02]  /*cd00*/  IMAD R13, R72, 0x2, R13 ;  /* 0x00000002480d7824 */ /* 0x000fc400078e020d */
[----:B------:R1:W-:Y:S01]  /*cd10*/  @P4 STG.E.U16 desc[UR18][R4.64], R9 ;  /* 0x0000000904004986 */ /* 0x0003e2000c101512 */
[----:B--2---:R-:W-:Y:S01]  /*cd20*/  ISETP.LT.AND P4, PT, R2, UR5, !P0 ;  /* 0x0000000502007c0c */ /* 0x004fe2000c781270 */
[----:B------:R-:W2:Y:S01]  /*cd30*/  LDCU UR5, c[0x0][0x39c] ;  /* 0x00007380ff0577ac */ /* 0x000ea20008000800 */
[----:B------:R-:W-:Y:S01]  /*cd40*/  IMAD R11, R72, 0x2, R13 ;  /* 0x00000002480b7824 */ /* 0x000fe200078e020d */
[----:B------:R-:W-:Y:S01]  /*cd50*/  @P3 STG.E.U16 desc[UR18][R6.64], R16 ;  /* 0x0000001006003986 */ /* 0x000fe2000c101512 */
[----:B------:R-:W-:Y:S02]  /*cd60*/  LEA R8, P3, R13, R28, 0x1 ;  /* 0x0000001c0d087211 */ /* 0x000fe400078608ff */
[----:B------:R-:W-:Y:S02]  /*cd70*/  LOP3.LUT R2, R133, 0xda, RZ, 0xfc, !PT ;  /* 0x000000da85027812 */ /* 0x000fe400078efcff */
[----:B-1----:R-:W-:Y:S02]  /*cd80*/  LEA.HI.X.SX32 R9, R13, R0, 0x1, P3 ;  /* 0x000000000d097211 */ /* 0x002fe400018f0eff */
[----:B------:R-:W-:-:S02]  /*cd90*/  PRMT R5, R16, 0x7632, R5 ;  /* 0x0000763210057816 */ /* 0x000fc40000000005 */
[----:B------:R-:W-:Y:S02]  /*cda0*/  LEA R4, P6, R11, R28, 0x1 ;  /* 0x0000001c0b047211 */ /* 0x000fe400078c08ff */
[----:B0-----:R-:W-:Y:S01]  /*cdb0*/  ISETP.LT.AND P3, PT, R2, UR4, !P0 ;  /* 0x0000000402007c0c */ /* 0x001fe2000c761270 */
[----:B------:R0:W-:Y:S01]  /*cdc0*/  @P2 STG.E.U16 desc[UR18][R8.64], R5 ;  /* 0x0000000508002986 */ /* 0x0001e2000c101512 */
[C---:B------:R-:W-:Y:S01]  /*cdd0*/  LOP3.LUT R2, R133.reuse, 0xdc, RZ, 0xfc, !PT ;  /* 0x000000dc85027812 */ /* 0x040fe200078efcff */
[----:B------:R-:W1:Y:S03]  /*cde0*/  LDCU UR4, c[0x0][0x39c] ;  /* 0x00007380ff0477ac */ /* 0x000e660008000800 */
[----:B----4-:R-:W-:Y:S01]  /*cdf0*/  ISETP.LT.AND P2, PT, R2, UR6, !P0 ;  /* 0x0000000602007c0c */ /* 0x010fe2000c741270 */
        /* <DEDUP_REMOVED lines=34> */
[----:B------:R0:W-:Y:S01]  /*d020*/  @P2 STG.E.U16 desc[UR18][R6.64], R19 ;  /* 0x0000001306002986 */ /* 0x0001e2000c101512 */
[C---:B------:R-:W-:Y:S01]  /*d030*/  LEA R8, P6, R11.reuse, R28, 0x1 ;  /* 0x0000001c0b087211 */ /* 0x040fe200078c08ff */
[----:B------:R-:W-:Y:S01]  /*d040*/  IMAD R13, R72, 0x2, R11 ;  /* 0x00000002480d7824 */ /* 0x000fe200078e020b */
        /* <DEDUP_REMOVED lines=16> */
[----:B------:R-:W-:Y:S02]  /*d150*/  LEA R8, P6, R11, R28, 0x1 ;  /* 0x0000001c0b087211 */ /* 0x000fe400078c08ff */
[----:B----4-:R-:W-:Y:S02]  /*d160*/  PRMT R5, R24, 0x7632, R5 ;  /* 0x0000763218057816 */ /* 0x010fe40000000005 */
[----:B-1----:R-:W-:Y:S01]  /*d170*/  ISETP.LT.AND P5, PT, R2, UR4, !P0 ;  /* 0x0000000402007c0c */ /* 0x002fe2000c7a1270 */
[----:B------:R-:W0:Y:S01]  /*d180*/  LDCU UR4, c[0x0][0x39c] ;  /* 0x00007380ff0477ac */ /* 0x000e220008000800 */
[----:B------:R-:W-:Y:S01]  /*d190*/  LOP3.LUT R2, R133, 0xec, RZ, 0xfc, !PT ;  /* 0x000000ec85027812 */ /* 0x000fe200078efcff */
[----:B------:R1:W-:Y:S01]  /*d1a0*/  @P4 STG.E.U16 desc[UR18][R6.64], R5 ;  /* 0x0000000506004986 */ /* 0x0003e2000c101512 */
[----:B------:R-:W-:Y:S01]  /*d1b0*/  LEA.HI.X.SX32 R9, R11, R0, 0x1, P6 ;  /* 0x000000000b097211 */ /* 0x000fe200030f0eff */
[----:B------:R-:W-:Y:S01]  /*d1c0*/  IMAD R11, R72, 0x2, R11 ;  /* 0x00000002480b7824 */ /* 0x000fe200078e020b */
[----:B---3--:R-:W-:Y:S01]  /*d1d0*/  ISETP.LT.AND P4, PT, R2, UR6, !P0 ;  /* 0x0000000602007c0c */ /* 0x008fe2000c781270 */
[----:B------:R-:W3:Y:S01]  /*d1e0*/  LDCU UR6, c[0x0][0x39c] ;  /* 0x00007380ff0677ac */ /* 0x000ee20008000800 */
[----:B------:R-:W-:Y:S01]  /*d1f0*/  LOP3.LUT R2, R133, 0xee, RZ, 0xfc, !PT ;  /* 0x000000ee85027812 */ /* 0x000fe200078efcff */
[----:B------:R4:W-:Y:S01]  /*d200*/  @P3 STG.E.U16 desc[UR18][R8.64], R25 ;  /* 0x0000001908003986 */ /* 0x0009e2000c101512 */
[----:B------:R-:W-:Y:S01]  /*d210*/  LEA R4, P6, R11, R28, 0x1 ;  /* 0x0000001c0b047211 */ /* 0x000fe200078c08ff */
[----:B------:R-:W-:Y:S01]  /*d220*/  IMAD R13, R72, 0x2, R11 ;  /* 0x00000002480d7824 */ /* 0x000fe200078e020b */
[----:B--2---:R-:W-:Y:S01]  /*d230*/  ISETP.LT.AND P3, PT, R2, UR5, !P0 ;  /* 0x0000000502007c0c */ /* 0x004fe2000c761270 */
[----:B------:R-:W2:Y:S01]  /*d240*/  LDCU UR5, c[0x0][0x39c] ;  /* 0x00007380ff0577ac */ /* 0x000ea20008000800 */
[----:B------:R-:W-:-:S02]  /*d250*/  LOP3.LUT R2, R133, 0xf0, RZ, 0xfc, !PT ;  /* 0x000000f085027812 */ /* 0x000fc400078efcff */
[----:B-1----:R-:W-:Y:S02]  /*d260*/  LEA.HI.X.SX32 R5, R11, R0, 0x1, P6 ;  /* 0x000000000b057211 */ /* 0x002fe400030f0eff */
[----:B------:R-:W-:Y:S02]  /*d270*/  LEA R6, P6, R13, R28, 0x1 ;  /* 0x0000001c0d067211 */ /* 0x000fe400078c08ff */
[----:B----4-:R-:W-:Y:S02]  /*d280*/  PRMT R9, R25, 0x7632, R9 ;  /* 0x0000763219097816 */ /* 0x010fe40000000009 */
[----:B------:R-:W-:Y:S01]  /*d290*/  LEA.HI.X.SX32 R7, R13, R0, 0x1, P6 ;  /* 0x000000000d077211 */ /* 0x000fe200030f0eff */
[----:B------:R-:W-:Y:S02]  /*d2a0*/  IMAD R13, R72, 0x2, R13 ;  /* 0x00000002480d7824 */ /* 0x000fe400078e020d */
[----:B------:R1:W-:Y:S01]  /*d2b0*/  @P2 STG.E.U16 desc[UR18][R4.64], R9 ;  /* 0x0000000904002986 */ /* 0x0003e2000c101512 */
[----:B0-----:R-:W-:Y:S01]  /*d2c0*/  ISETP.LT.AND P2, PT, R2, UR4, !P0 ;  /* 0x0000000402007c0c */ /* 0x001fe2000c741270 */
[----:B------:R-:W0:Y:S01]  /*d2d0*/  LDCU UR4, c[0x0][0x39c] ;  /* 0x00007380ff0477ac */ /* 0x000e220008000800 */
[----:B------:R-:W-:Y:S01]  /*d2e0*/  LOP3.LUT R2, R133, 0xf2, RZ, 0xfc, !PT ;  /* 0x000000f285027812 */ /* 0x000fe200078efcff */
[----:B------:R-:W-:Y:S01]  /*d2f0*/  @P1 STG.E.U16 desc[UR18][R6.64], R26 ;  /* 0x0000001a06001986 */ /* 0x000fe2000c101512 */
[----:B------:R-:W-:Y:S01]  /*d300*/  LEA R8, P1, R13, R28, 0x1 ;  /* 0x0000001c0d087211 */ /* 0x000fe200078208ff */
[----:B------:R-:W-:-:S03]  /*d310*/  IMAD R11, R72, 0x2, R13 ;  /* 0x00000002480b7824 */ /* 0x000fc600078e020d */
[----:B-1----:R-:W-:Y:S02]  /*d320*/  LEA.HI.X.SX32 R9, R13, R0, 0x1, P1 ;  /* 0x000000000d097211 */ /* 0x002fe400008f0eff */
[----:B--2---:R-:W-:Y:S01]  /*d330*/  ISETP.LT.AND P1, PT, R2, UR5, !P0 ;  /* 0x0000000502007c0c */ /* 0x004fe2000c721270 */
[----:B------:R-:W1:Y:S01]  /*d340*/  LDCU UR5, c[0x0][0x39c] ;  /* 0x00007380ff0577ac */ /* 0x000e620008000800 */
[----:B------:R-:W-:Y:S01]  /*d350*/  LEA R2, P6, R11, R28, 0x1 ;  /* 0x0000001c0b027211 */ /* 0x000fe200078c08ff */
[----:B------:R2:W-:Y:S01]  /*d360*/  @P5 STG.E.U16 desc[UR18][R8.64], R3 ;  /* 0x0000000308005986 */ /* 0x0005e2000c101512 */
[C---:B------:R-:W-:Y:S02]  /*d370*/  LOP3.LUT R4, R133.reuse, 0xf4, RZ, 0xfc, !PT ;  /* 0x000000f485047812 */ /* 0x040fe400078efcff */
[----:B------:R-:W-:Y:S02]  /*d380*/  LOP3.LUT R5, R133, 0xf6, RZ, 0xfc, !PT ;  /* 0x000000f685057812 */ /* 0x000fe400078efcff */
[----:B---3--:R-:W-:-:S02]  /*d390*/  ISETP.LT.AND P5, PT, R4, UR6, !P0 ;  /* 0x0000000604007c0c */ /* 0x008fc4000c7a1270 */
[----:B--2---:R-:W-:Y:S01]  /*d3a0*/  LEA.HI.X.SX32 R3, R11, R0, 0x1, P6 ;  /* 0x000000000b037211 */ /* 0x004fe200030f0eff */
[----:B------:R-:W-:Y:S01]  /*d3b0*/  IMAD R11, R72, 0x2, R11 ;  /* 0x00000002480b7824 */ /* 0x000fe200078e020b */
[----:B------:R-:W-:-:S03]  /*d3c0*/  LOP3.LUT R8, R133, 0xf8, RZ, 0xfc, !PT ;  /* 0x000000f885087812 */ /* 0x000fc600078efcff */
[C---:B------:R-:W-:Y:S01]  /*d3d0*/  IMAD R7, R72.reuse, 0x2, R11 ;  /* 0x0000000248077824 */ /* 0x040fe200078e020b */
[----:B------:R-:W-:Y:S01]  /*d3e0*/  LEA R4, P6, R11, R28, 0x1 ;  /* 0x0000001c0b047211 */ /* 0x000fe200078c08ff */
[----:B------:R2:W-:Y:S01]  /*d3f0*/  @P4 STG.E.U16 desc[UR18][R2.64], R27 ;  /* 0x0000001b02004986 */ /* 0x0005e2000c101512 */
[----:B0-----:R-:W-:Y:S01]  /*d400*/  ISETP.LT.AND P4, PT, R5, UR4, !P0 ;  /* 0x0000000405007c0c */ /* 0x001fe2000c781270 */
[----:B------:R-:W0:Y:S01]  /*d410*/  LDCU UR4, c[0x0][0x39c] ;  /* 0x00007380ff0477ac */ /* 0x000e220008000800 */
[----:B------:R-:W-:Y:S01]  /*d420*/  LEA.HI.X.SX32 R5, R11, R0, 0x1, P6 ;  /* 0x000000000b057211 */ /* 0x000fe200030f0eff */
[----:B------:R-:W-:Y:S01]  /*d430*/  IMAD R9, R72, 0x2, R7 ;  /* 0x0000000248097824 */ /* 0x000fe200078e0207 */
[----:B------:R-:W-:-:S03]  /*d440*/  LEA R6, P6, R7, R28, 0x1 ;  /* 0x0000001c07067211 */ /* 0x000fc600078c08ff */
[C---:B------:R-:W-:Y:S01]  /*d450*/  IMAD R11, R72.reuse, 0x2, R9 ;  /* 0x00000002480b7824 */ /* 0x040fe200078e0209 */
[----:B------:R-:W-:Y:S02]  /*d460*/  LEA.HI.X.SX32 R7, R7, R0, 0x1, P6 ;  /* 0x0000000007077211 */ /* 0x000fe400030f0eff */
[----:B--2---:R-:W-:Y:S01]  /*d470*/  PRMT R3, R27, 0x7632, R3 ;  /* 0x000076321b037816 */ /* 0x004fe20000000003 */
[----:B------:R-:W-:-:S04]  /*d480*/  IMAD R13, R72, 0x2, R11 ;  /* 0x00000002480d7824 */ /* 0x000fc800078e020b */
[----:B------:R2:W-:Y:S01]  /*d490*/  @P3 STG.E.U16 desc[UR18][R4.64], R3 ;  /* 0x0000000304003986 */ /* 0x0005e2000c101512 */
[----:B-1----:R-:W-:Y:S01]  /*d4a0*/  ISETP.LT.AND P3, PT, R8, UR5, !P0 ;  /* 0x0000000508007c0c */ /* 0x002fe2000c761270 */
[----:B------:R-:W1:Y:S01]  /*d4b0*/  LDCU UR5, c[0x0][0x39c] ;  /* 0x00007380ff0577ac */ /* 0x000e620008000800 */
[----:B------:R-:W-:Y:S01]  /*d4c0*/  LOP3.LUT R8, R133, 0xfa, RZ, 0xfc, !PT ;  /* 0x000000fa85087812 */ /* 0x000fe200078efcff */
[----:B------:R3:W-:Y:S01]  /*d4d0*/  @P2 STG.E.U16 desc[UR18][R6.64], R20 ;  /* 0x0000001406002986 */ /* 0x0007e2000c101512 */
[----:B------:R-:W-:Y:S02]  /*d4e0*/  LEA R2, P2, R9, R28, 0x1 ;  /* 0x0000001c09027211 */ /* 0x000fe400078408ff */
[----:B------:R-:W-:Y:S02]  /*d4f0*/  LOP3.LUT R133, R133, 0xfc, RZ, 0xfc, !PT ;  /* 0x000000fc85857812 */ /* 0x000fe400078efcff */
[----:B--2---:R-:W-:Y:S01]  /*d500*/  LEA.HI.X.SX32 R3, R9, R0, 0x1, P2 ;  /* 0x0000000009037211 */ /* 0x004fe200010f0eff */
[----:B------:R-:W-:Y:S01]  /*d510*/  IMAD R9, R72, 0x2, R13 ;  /* 0x0000000248097824 */ /* 0x000fe200078e020d */
[----:B------:R-:W-:-:S02]  /*d520*/  PRMT R5, R20, 0x7632, R5 ;  /* 0x0000763214057816 */ /* 0x000fc40000000005 */
[----:B0-----:R-:W-:Y:S01]  /*d530*/  ISETP.LT.AND P2, PT, R8, UR4, !P0 ;  /* 0x0000000408007c0c */ /* 0x001fe2000c741270 */
[C---:B------:R-:W-:Y:S01]  /*d540*/  IMAD R15, R72.reuse, 0x2, R9 ;  /* 0x00000002480f7824 */ /* 0x040fe200078e0209 */
[----:B------:R-:W0:Y:S01]  /*d550*/  LDCU UR4, c[0x0][0x39c] ;  /* 0x00007380ff0477ac */ /* 0x000e220008000800 */
[----:B------:R2:W-:Y:S01]  /*d560*/  @P1 STG.E.U16 desc[UR18][R2.64], R5 ;  /* 0x0000000502001986 */ /* 0x0005e2000c101512 */
[-C--:B------:R-:W-:Y:S01]  /*d570*/  LEA R4, P1, R11, R28.reuse, 0x1 ;  /* 0x0000001c0b047211 */ /* 0x080fe200078208ff */
[----:B------:R-:W-:Y:S01]  /*d580*/  IMAD R17, R72, 0x2, R15 ;  /* 0x0000000248117824 */ /* 0x000fe200078e020f */
[----:B---3--:R-:W-:-:S03]  /*d590*/  LEA R6, P6, R13, R28, 0x1 ;  /* 0x0000001c0d067211 */ /* 0x008fc600078c08ff */
[----:B------:R-:W-:Y:S01]  /*d5a0*/  IMAD R19, R72, 0x2, R17 ;  /* 0x0000000248137824 */ /* 0x000fe200078e0211 */
[----:B------:R-:W-:Y:S02]  /*d5b0*/  LEA.HI.X.SX32 R7, R13, R0, 0x1, P6 ;  /* 0x000000000d077211 */ /* 0x000fe400030f0eff */
[----:B------:R-:W-:Y:S02]  /*d5c0*/  LEA R10, P6, R15, R28, 0x1 ;  /* 0x0000001c0f0a7211 */ /* 0x000fe400078c08ff */
[----:B--2---:R-:W-:Y:S02]  /*d5d0*/  LEA.HI.X.SX32 R5, R11, R0, 0x1, P1 ;  /* 0x000000000b057211 */ /* 0x004fe400008f0eff */
[----:B------:R-:W-:Y:S02]  /*d5e0*/  LEA R8, P1, R9, R28, 0x1 ;  /* 0x0000001c09087211 */ /* 0x000fe400078208ff */
[-C--:B------:R-:W-:Y:S01]  /*d5f0*/  LEA.HI.X.SX32 R11, R15, R0.reuse, 0x1, P6 ;  /* 0x000000000f0b7211 */ /* 0x080fe200030f0eff */
[----:B------:R2:W-:Y:S01]  /*d600*/  @P5 STG.E.U16 desc[UR18][R4.64], R21 ;  /* 0x0000001504005986 */ /* 0x0005e2000c101512 */
[----:B------:R-:W-:-:S02]  /*d610*/  LEA.HI.X.SX32 R9, R9, R0, 0x1, P1 ;  /* 0x0000000009097211 */ /* 0x000fc400008f0eff */
[-C--:B------:R-:W-:Y:S02]  /*d620*/  LEA R2, P1, R19, R28.reuse, 0x1 ;  /* 0x0000001c13027211 */ /* 0x080fe400078208ff */
[----:B------:R-:W-:Y:S02]  /*d630*/  LEA R28, P6, R17, R28, 0x1 ;  /* 0x0000001c111c7211 */ /* 0x000fe400078c08ff */
[----:B------:R-:W-:Y:S02]  /*d640*/  LEA.HI.X.SX32 R3, R19, R0, 0x1, P1 ;  /* 0x0000000013037211 */ /* 0x000fe400008f0eff */
[----:B-1----:R-:W-:Y:S02]  /*d650*/  ISETP.LT.AND P1, PT, R12, UR5, !P0 ;  /* 0x000000050c007c0c */ /* 0x002fe4000c721270 */
[----:B0-----:R-:W-:Y:S02]  /*d660*/  ISETP.LT.AND P0, PT, R133, UR4, !P0 ;  /* 0x0000000485007c0c */ /* 0x001fe4000c701270 */
[----:B------:R-:W-:-:S02]  /*d670*/  PRMT R12, R21, 0x7632, R12 ;  /* 0x00007632150c7816 */ /* 0x000fc4000000000c */
[----:B--2---:R-:W-:Y:S02]  /*d680*/  PRMT R5, R22, 0x7632, R5 ;  /* 0x0000763216057816 */ /* 0x004fe40000000005 */
[----:B------:R-:W-:Y:S01]  /*d690*/  LEA.HI.X.SX32 R29, R17, R0, 0x1, P6 ;  /* 0x00000000111d7211 */ /* 0x000fe200030f0eff */
[----:B------:R0:W-:Y:S01]  /*d6a0*/  @P4 STG.E.U16 desc[UR18][R6.64], R12 ;  /* 0x0000000c06004986 */ /* 0x0001e2000c101512 */
[----:B------:R-:W-:-:S03]  /*d6b0*/  PRMT R0, R23, 0x7632, R0 ;  /* 0x0000763217007816 */ /* 0x000fc60000000000 */
[----:B------:R0:W-:Y:S04]  /*d6c0*/  @P3 STG.E.U16 desc[UR18][R8.64], R22 ;  /* 0x0000001608003986 */ /* 0x0001e8000c101512 */
[----:B------:R0:W-:Y:S04]  /*d6d0*/  @P2 STG.E.U16 desc[UR18][R10.64], R5 ;  /* 0x000000050a002986 */ /* 0x0001e8000c101512 */
[----:B------:R0:W-:Y:S04]  /*d6e0*/  @P0 STG.E.U16 desc[UR18][R28.64], R23 ;  /* 0x000000171c000986 */ /* 0x0001e8000c101512 */
[----:B------:R0:W-:Y:S01]  /*d6f0*/  @P1 STG.E.U16 desc[UR18][R2.64], R0 ;  /* 0x0000000002001986 */ /* 0x0001e2000c101512 */
[----:B------:R-:W-:Y:S06]  /*d700*/  BAR.SYNC.DEFER_BLOCKING 0x0 ;  /* 0x0000000000007b1d */ /* 0x000fec0000010000 */
[----:B------:R-:W-:Y:S05]  /*d710*/  BRA.U UP0, `(.L_x_13) ;  /* 0x0000000100a07547 */ /* 0x000fea000b800000 */
[----:B------:R-:W1:Y:S01]  /*d720*/  S2UR UR5, SR_CgaCtaId ;  /* 0x00000000000579c3 */ /* 0x000e620000008800 */
[----:B------:R-:W-:Y:S01]  /*d730*/  NOP ;  /* 0x0000000000007918 */ /* 0x000fe20000000000 */
[----:B------:R-:W-:Y:S01]  /*d740*/  UMOV UR4, 0x50 ;  /* 0x0000005000047882 */ /* 0x000fe20000000000 */
[----:B0-----:R-:W-:Y:S02]  /*d750*/  IMAD.U32 R0, RZ, RZ, UR8 ;  /* 0x00000008ff007e24 */ /* 0x001fe4000f8e00ff */
[----:B------:R-:W-:Y:S02]  /*d760*/  IMAD.MOV.U32 R3, RZ, RZ, 0xff ;  /* 0x000000ffff037424 */ /* 0x000fe400078e00ff */
[----:B------:R-:W-:Y:S01]  /*d770*/  IMAD.MOV.U32 R7, RZ, RZ, 0x1 ;  /* 0x00000001ff077424 */ /* 0x000fe200078e00ff */
[----:B------:R-:W-:-:S04]  /*d780*/  LOP3.LUT R0, R0, 0xffff, RZ, 0xc0, !PT ;  /* 0x0000ffff00007812 */ /* 0x000fc800078ec0ff */
[----:B------:R-:W-:-:S05]  /*d790*/  SHF.R.U32.HI R0, RZ, 0x5, R0 ;  /* 0x00000005ff007819 */ /* 0x000fca0000011600 */
[----:B------:R-:W-:Y:S01]  /*d7a0*/  VIADD R2, R0, 0x10 ;  /* 0x0000001000027836 */ /* 0x000fe20000000000 */
[----:B------:R-:W-:Y:S01]  /*d7b0*/  SHF.L.U32 R0, R3, R0, RZ ;  /* 0x0000000003007219 */ /* 0x000fe200000006ff */
[----:B-1----:R-:W-:-:S03]  /*d7c0*/  ULEA UR6, UR5, UR4, 0x18 ;  /* 0x0000000405067291 */ /* 0x002fc6000f8ec0ff */
[----:B------:R-:W-:-:S04]  /*d7d0*/  SHF.L.U32 R3, R7, R2, RZ ;  /* 0x0000000207037219 */ /* 0x000fc800000006ff */
[----:B------:R-:W-:Y:S02]  /*d7e0*/  LOP3.LUT R0, R3, R0, RZ, 0xfc, !PT ;  /* 0x0000000003007212 */ /* 0x000fe400078efcff */
[----:B------:R-:W0:Y:S02]  /*d7f0*/  LDS R5, [UR6] ;  /* 0x00000006ff057984 */ /* 0x000e240008000800 */
[C---:B------:R-:W-:Y:S02]  /*d800*/  LOP3.LUT R2, R0.reuse, 0xffff, RZ, 0xc0, !PT ;  /* 0x0000ffff00027812 */ /* 0x040fe400078ec0ff */
[----:B0-----:R-:W-:-:S04]  /*d810*/  LOP3.LUT R3, R0, 0xffff, R5, 0x80, !PT ;  /* 0x0000ffff00037812 */ /* 0x001fc800078e8005 */
[----:B------:R-:W-:-:S13]  /*d820*/  ISETP.NE.AND P0, PT, R3, R2, PT ;  /* 0x000000020300720c */ /* 0x000fda0003f05270 */
[----:B------:R-:W-:Y:S05]  /*d830*/  @P0 BRA `(.L_x_14) ;  /* 0x0000000000500947 */ /* 0x000fea0003800000 */
[----:B------:R-:W-:Y:S02]  /*d840*/  SHF.R.U32.HI R5, RZ, 0x10, R5 ;  /* 0x00000010ff057819 */ /* 0x000fe40000011605 */
[----:B------:R-:W-:-:S04]  /*d850*/  SHF.R.U32.HI R2, RZ, 0x10, R0 ;  /* 0x00000010ff027819 */ /* 0x000fc80000011600 */
[----:B------:R-:W-:-:S04]  /*d860*/  LOP3.LUT R5, R5, R2, RZ, 0xc0, !PT ;  /* 0x0000000205057212 */ /* 0x000fc800078ec0ff */
[----:B------:R-:W-:-:S13]  /*d870*/  ISETP.NE.AND P0, PT, R5, R2, PT ;  /* 0x000000020500720c */ /* 0x000fda0003f05270 */
[----:B------:R-:W-:Y:S05]  /*d880*/  @P0 BRA `(.L_x_15) ;  /* 0x0000000000300947 */ /* 0x000fea0003800000 */
[----:B------:R-:W-:Y:S01]  /*d890*/  R2UR UR4, R0 ;  /* 0x00000000000472ca */ /* 0x000fe200000e0000 */
[----:B------:R-:W-:Y:S01]  /*d8a0*/  VOTEU.ANY UR5, UPT, PT ;  /* 0x0000000000057886 */ /* 0x000fe200038e0100 */
[----:B------:R-:W0:Y:S01]  /*d8b0*/  S2R R0, SR_LANEID ;  /* 0x0000000000007919 */ /* 0x000e220000000000 */
[----:B------:R-:W-:-:S10]  /*d8c0*/  UFLO.U32 UR5, UR5 ;  /* 0x00000005000572bd */ /* 0x000fd400080e0000 */
[----:B------:R-:W-:-:S06]  /*d8d0*/  ULOP3.LUT UR4, URZ, UR4, URZ, 0x33, !UPT ;  /* 0x00000004ff047292 */ /* 0x000fcc000f8e33ff */
[----:B------:R-:W-:-:S04]  /*d8e0*/  IMAD.U32 R2, RZ, RZ, UR4 ;  /* 0x00000004ff027e24 */ /* 0x000fc8000f8e00ff */
[----:B------:R-:W1:Y:S02]  /*d8f0*/  REDUX UR7, R2 ;  /* 0x00000000020773c4 */ /* 0x000e640000000000 */
[----:B------:R2:W-:Y:S01]  /*d900*/  UTCATOMSWS.AND URZ, UR4 ;  /* 0x0000000400ff79e3 */ /* 0x0005e20008000000 */
[----:B0-----:R-:W-:Y:S01]  /*d910*/  ISETP.EQ.U32.AND P0, PT, R0, UR5, PT ;  /* 0x0000000500007c0c */ /* 0x001fe2000bf02070 */
[----:B-1----:R-:W-:-:S12]  /*d920*/  IMAD.U32 R0, RZ, RZ, UR7 ;  /* 0x00000007ff007e24 */ /* 0x002fd8000f8e00ff */
[----:B------:R2:W-:Y:S01]  /*d930*/  @P0 ATOMS.AND RZ, [UR6], R0 ;  /* 0x00000000ffff098c */ /* 0x0005e2000a800006 */
[----:B------:R-:W-:Y:S05]  /*d940*/  BRA `(.L_x_13) ;  /* 0x0000000000147947 */ /* 0x000fea0003800000 */
.L_x_15:
[----:B------:R-:W-:-:S07]  /*d950*/  MOV R2, 0xd970 ;  /* 0x0000d97000027802 */ /* 0x000fce0000000f00 */
[----:B------:R-:W-:Y:S05]  /*d960*/  CALL.REL.NOINC `($__internal_0_$__cuda_sm10x_tcgen05_guardrail_trap_col_being_dealloced_not_returned_by_alloc) ;  /* 0x00000000002c7944 */ /* 0x000fea0003c00000 */
[----:B------:R-:W-:Y:S05]  /*d970*/  BRA `(.L_x_13) ;  /* 0x0000000000087947 */ /* 0x000fea0003800000 */
.L_x_14:
[----:B------:R-:W-:-:S07]  /*d980*/  MOV R2, 0xd9a0 ;  /* 0x0000d9a000027802 */ /* 0x000fce0000000f00 */
[----:B------:R-:W-:Y:S05]  /*d990*/  CALL.REL.NOINC `($__internal_2_$__cuda_sm10x_tcgen05_guardrail_trap_unallocated_columns_being_dealloced) ;  /* 0x0000000000387944 */ /* 0x000fea0003c00000 */
.L_x_13:
[----:B------:R-:W-:Y:S01]  /*d9a0*/  NOP ;  /* 0x0000000000007918 */ /* 0x000fe20000000000 */
[----:B--2---:R-:W-:Y:S05]  /*d9b0*/  EXIT ;  /* 0x000000000000794d */ /* 0x004fea0003800000 */
.L_x_8:
[----:B------:R-:W0:Y:S02]  /*d9c0*/  SYNCS.PHASECHK.TRANS64.TRYWAIT P2, [UR11], R21 ;  /* 0x00000015ff0075a7 */ /* 0x000e24000804110b */
[----:B0-----:R-:W-:Y:S05]  /*d9d0*/  @!P2 BRA `(.L_x_8) ;  /* 0xfffffffc00f8a947 */ /* 0x001fea000383ffff */
[----:B------:R-:W-:Y:S05]  /*d9e0*/  BRA `(.L_x_16) ;  /* 0xffffff9800e87947 */ /* 0x000fea000383ffff */
.L_x_12:
[----:B------:R-:W0:Y:S02]  /*d9f0*/  SYNCS.PHASECHK.TRANS64.TRYWAIT P0, [UR11], R4 ;  /* 0x00000004ff0075a7 */ /* 0x000e24000800110b */
[----:B0-----:R-:W-:Y:S05]  /*da00*/  @!P0 BRA `(.L_x_12) ;  /* 0xfffffffc00f88947 */ /* 0x001fea000383ffff */
[----:B------:R-:W-:Y:S05]  /*da10*/  BRA `(.L_x_11) ;  /* 0xffffffb800c47947 */ /* 0x000fea000383ffff */
        .weak           $__internal_0_$__cuda_sm10x_tcgen05_guardrail_trap_col_being_dealloced_not_returned_by_alloc
        .type           $__internal_0_$__cuda_sm10x_tcgen05_guardrail_trap_col_being_dealloced_not_returned_by_alloc,@function
        .size           $__internal_0_$__cuda_sm10x_tcgen05_guardrail_trap_col_being_dealloced_not_returned_by_alloc,($__internal_1_$__cuda_sm10x_tcgen05_guardrail_trap_phase_invalid_during_alloc - $__internal_0_$__cuda_sm10x_tcgen05_guardrail_trap_col_being_dealloced_not_returned_by_alloc)
$__internal_0_$__cuda_sm10x_tcgen05_guardrail_trap_col_being_dealloced_not_returned_by_alloc:
[----:B------:R-:W-:Y:S05]  /*da20*/  BPT.TRAP 0x1 ;  /* 0x000000040000795c */ /* 0x000fea0000300000 */
[----:B------:R-:W-:-:S04]  /*da30*/  IMAD.MOV.U32 R3, RZ, RZ, 0x0 ;  /* 0x00000000ff037424 */ /* 0x000fc800078e00ff */
[----:B------:R-:W-:Y:S05]  /*da40*/  RET.REL.NODEC R2 `(matmul_kernel) ;  /* 0xffffff24026c7950 */ /* 0x000fea0003c3ffff */
        .weak           $__internal_1_$__cuda_sm10x_tcgen05_guardrail_trap_phase_invalid_during_alloc
        .type           $__internal_1_$__cuda_sm10x_tcgen05_guardrail_trap_phase_invalid_during_alloc,@function
        .size           $__internal_1_$__cuda_sm10x_tcgen05_guardrail_trap_phase_invalid_during_alloc,($__internal_2_$__cuda_sm10x_tcgen05_guardrail_trap_unallocated_columns_being_dealloced - $__internal_1_$__cuda_sm10x_tcgen05_guardrail_trap_phase_invalid_during_alloc)
$__internal_1_$__cuda_sm10x_tcgen05_guardrail_trap_phase_invalid_during_alloc:
[----:B------:R-:W-:Y:S05]  /*da50*/  BPT.TRAP 0x1 ;  /* 0x000000040000795c */ /* 0x000fea0000300000 */
[----:B------:R-:W-:-:S04]  /*da60*/  IMAD.MOV.U32 R3, RZ, RZ, 0x0 ;  /* 0x00000000ff037424 */ /* 0x000fc800078e00ff */
[----:B------:R-:W-:Y:S05]  /*da70*/  RET.REL.NODEC R2 `(matmul_kernel) ;  /* 0xffffff2402607950 */ /* 0x000fea0003c3ffff */
        .weak           $__internal_2_$__cuda_sm10x_tcgen05_guardrail_trap_unallocated_columns_being_dealloced
        .type           $__internal_2_$__cuda_sm10x_tcgen05_guardrail_trap_unallocated_columns_being_dealloced,@function
        .size           $__internal_2_$__cuda_sm10x_tcgen05_guardrail_trap_unallocated_columns_being_dealloced,(.L_x_20 - $__internal_2_$__cuda_sm10x_tcgen05_guardrail_trap_unallocated_columns_being_dealloced)
$__internal_2_$__cuda_sm10x_tcgen05_guardrail_trap_unallocated_columns_being_dealloced:
[----:B------:R-:W-:Y:S05]  /*da80*/  BPT.TRAP 0x1 ;  /* 0x000000040000795c */ /* 0x000fea0000300000 */
[----:B------:R-:W-:-:S04]  /*da90*/  IMAD.MOV.U32 R3, RZ, RZ, 0x0 ;  /* 0x00000000ff037424 */ /* 0x000fc800078e00ff */
[----:B------:R-:W-:Y:S05]  /*daa0*/  RET.REL.NODEC R2 `(matmul_kernel) ;  /* 0xffffff2402547950 */ /* 0x000fea0003c3ffff */
.L_x_17:
[----:B------:R-:W-:-:S00]  /*dab0*/  BRA `(.L_x_17) ;  /* 0xfffffffc00fc7947 */ /* 0x000fc0000383ffff */
[----:B------:R-:W-:-:S00]  /*dac0*/  NOP ;  /* 0x0000000000007918 */ /* 0x000fc00000000000 */
        /* <DEDUP_REMOVED lines=11> */
.L_x_20:


//--------------------- .nv.shared.matmul_kernel  --------------------------
	.section	.nv.shared.matmul_kernel,"aw",@nobits
	.sectionflags	@""
	.align	16
	.zero		1024


//--------------------- .nv.shared.reserved.0     --------------------------
	.section	.nv.shared.reserved.0,"aw",@nobits
	.align	8
	.weak		__nv_reservedSMEM_offset_0_alias
	.size		__nv_reservedSMEM_offset_0_alias, 0, 64
	.other		__nv_reservedSMEM_offset_0_alias,@"STO_CUDA_RESERVED_SHARED STV_DEFAULT"
__nv_reservedSMEM_offset_0_alias:
	.zero		0
.nv.shared.reserved.0:
	.zero		64
	.weak		__nv_reservedSMEM_allocation_phase
	.type		__nv_reservedSMEM_allocation_phase,@object
	.size		__nv_reservedSMEM_allocation_phase,(.L_0 - __nv_reservedSMEM_allocation_phase)
__nv_reservedSMEM_allocation_phase:
	.zero		1
.L_0:
	.zero		7
	.weak		__nv_reservedSMEM_devtool_atexit_pc
	.type		__nv_reservedSMEM_devtool_atexit_pc,@object
	.size		__nv_reservedSMEM_devtool_atexit_pc,(__nv_reservedSMEM_allocation_mask - __nv_reservedSMEM_devtool_atexit_pc)
__nv_reservedSMEM_devtool_atexit_pc:
	.zero		8
	.weak		__nv_reservedSMEM_allocation_mask
	.type		__nv_reservedSMEM_allocation_mask,@object
	.size		__nv_reservedSMEM_allocation_mask,(.L_2 - __nv_reservedSMEM_allocation_mask)
__nv_reservedSMEM_allocation_mask:
	.zero		4
.L_2:


//--------------------- .nv.constant0.matmul_kernel --------------------------
	.section	.nv.constant0.matmul_kernel,"a",@progbits
	.sectionflags	@""
	.align	4
.nv.constant0.matmul_kernel:
	.zero		976


//--------------------- SYMBOLS --------------------------

	.type		.nv.reservedSmem.offset0,@object
	.size		.nv.reservedSmem.offset0,0x4
	.type		.nv.reservedSmem.cap,@object
	.size		.nv.reservedSmem.cap,0x4
